// auto-generated by cutlass_sweep.gemm — config: {"arch": "sm_90", "cluster_m": 1, "cluster_n": 2, "dtype": "e4m3", "stages": 3, "tile_k": 128, "tile_m": 256, "tile_n": 64}
#include "cutlass/cutlass.h"
#include "cutlass/gemm/collective/collective_builder.hpp"
#include "cutlass/gemm/device/gemm_universal_adapter.h"
#include "cutlass/gemm/kernel/gemm_universal.hpp"
#include "cutlass/epilogue/collective/collective_builder.hpp"

using ElemA = cutlass::float_e4m3_t;
using ElemB = cutlass::float_e4m3_t;
using ElemCD = cutlass::float_e4m3_t;
using Acc  = float;
using TileShape    = cute::Shape<cute::_256, cute::_64, cute::_128>;
using ClusterShape = cute::Shape<cute::_1, cute::_2, cute::_1>;

using CollectiveEpilogue = typename cutlass::epilogue::collective::CollectiveBuilder<
    cutlass::arch::Sm90, cutlass::arch::OpClassTensorOp,
    TileShape, ClusterShape,
    cutlass::epilogue::collective::EpilogueTileAuto,
    Acc, Acc,
    ElemCD, cutlass::layout::RowMajor, 128 / cutlass::sizeof_bits<ElemCD>::value,
    ElemCD, cutlass::layout::RowMajor, 128 / cutlass::sizeof_bits<ElemCD>::value,
    cutlass::epilogue::collective::EpilogueScheduleAuto
  >::CollectiveOp;

using CollectiveMainloop = typename cutlass::gemm::collective::CollectiveBuilder<
    cutlass::arch::Sm90, cutlass::arch::OpClassTensorOp,
    ElemA, cutlass::layout::RowMajor, 128 / cutlass::sizeof_bits<ElemA>::value,
    ElemB, cutlass::layout::ColumnMajor, 128 / cutlass::sizeof_bits<ElemB>::value,
    Acc,
    TileShape, ClusterShape,
    cutlass::gemm::collective::StageCount<3>,
    cutlass::gemm::collective::KernelScheduleAuto
  >::CollectiveOp;

using GemmKernel = cutlass::gemm::kernel::GemmUniversal<
    cute::Shape<int,int,int,int>,
    CollectiveMainloop,
    CollectiveEpilogue
>;
using Gemm = cutlass::gemm::device::GemmUniversalAdapter<GemmKernel>;

// Force the device kernel symbol into the cubin without needing a host main.
auto* _anchor = &cutlass::device_kernel<GemmKernel>;


// ===== COMPILED SASS (sm_90a) =====

	.target	sm_90a

	.elftype	@"ET_EXEC"


//--------------------- .note.nv.tkinfo           --------------------------
	.section	.note.nv.tkinfo,"",@"SHT_NOTE"
	.sectionflags	@"SHF_NOTE_NV_TKINFO"
	.tkinfo
        /*0018*/ 	.word	0x00000002
        /*0030*/ 	.string	""
        /*0030*/ 	.string	"ptxas"
        /*0030*/ 	.string	"Cuda compilation tools, release 13.0, V13.0.88"
        /*0030*/ 	.string	"Build cuda_13.0.r13.0/compiler.36424714_0"
        /*0030*/ 	.string	"-arch sm_90a -m 64 "



//--------------------- .note.nv.cuinfo           --------------------------
	.section	.note.nv.cuinfo,"",@"SHT_NOTE"
	.sectionflags	@"SHF_NOTE_NV_CUINFO"
        /*0018*/ 	.short	0x0002
        /*001a*/ 	.short	0x005a
        /*001c*/ 	.short	0x0082
	.zero		2


//--------------------- .nv.info                  --------------------------
	.section	.nv.info,"",@"SHT_CUDA_INFO"
	.align	4


	//----- nvinfo : EIATTR_REGCOUNT
	.align		4
        /*0000*/ 	.byte	0x04, 0x2f
        /*0002*/ 	.short	(.L_12 - .L_11)
	.align		4
.L_11:
        /*0004*/ 	.word	index@(_ZN7cutlass13device_kernelINS_4gemm6kernel13GemmUniversalIN4cute5tupleIJiiiiEEENS1_10collective13CollectiveMmaINS1_37MainloopSm90TmaGmmaWarpSpecializedFP8ILi3ENS5_IJNS4_1CILi1EEENSA_ILi2EEESB_EEENS1_35KernelTmaWarpSpecializedCooperativeEEENS5_IJNSA_ILi256EEENSA_ILi64EEENSA_ILi128EEEEEENS_12float_e4m3_tENS5_IJlSB_lEEESK_SL_NS4_8TiledMMAINS4_8MMA_AtomIJNS4_4SM904GMMA30MMA_64x64x32_F32E4M3E4M3_SS_TNILNSP_7ScaleInE1ELSR_1EEEEEENS4_6LayoutINS5_IJSC_SB_SB_EEENS5_IJSB_NSA_ILi0EEESW_EEEEENS5_IJNS4_10UnderscoreESZ_SZ_EEEEENS4_23SM90_TMA_LOAD_MULTICASTENS4_14ComposedLayoutINS4_7SwizzleILi3ELi4ELi3EEENS4_18smem_ptr_flag_bitsILi8EEENSU_INS5_IJNSA_ILi8EEESI_EEENS5_IJSI_SB_EEEEEEEvNS4_8identityENS4_13SM90_TMA_LOADES1C_vS1D_EENS_8epilogue10collective6detail29Sm90TmaWarpSpecializedAdapterINS1H_15DefaultEpilogueISK_SL_SL_NS1G_6thread17LinearCombinationISK_Li1EffLNS1L_9ScaleType4KindE0ELNS_15FloatRoundStyleE2ESK_EENS1_15EpilogueDefaultEEEEEvvEEEEvNT_6ParamsE)
        /*0008*/ 	.word	0x000000a8


	//----- nvinfo : EIATTR_FRAME_SIZE
	.align		4
.L_12:
        /*000c*/ 	.byte	0x04, 0x11
        /*000e*/ 	.short	(.L_14 - .L_13)
	.align		4
.L_13:
        /*0010*/ 	.word	index@(_ZN7cutlass13device_kernelINS_4gemm6kernel13GemmUniversalIN4cute5tupleIJiiiiEEENS1_10collective13CollectiveMmaINS1_37MainloopSm90TmaGmmaWarpSpecializedFP8ILi3ENS5_IJNS4_1CILi1EEENSA_ILi2EEESB_EEENS1_35KernelTmaWarpSpecializedCooperativeEEENS5_IJNSA_ILi256EEENSA_ILi64EEENSA_ILi128EEEEEENS_12float_e4m3_tENS5_IJlSB_lEEESK_SL_NS4_8TiledMMAINS4_8MMA_AtomIJNS4_4SM904GMMA30MMA_64x64x32_F32E4M3E4M3_SS_TNILNSP_7ScaleInE1ELSR_1EEEEEENS4_6LayoutINS5_IJSC_SB_SB_EEENS5_IJSB_NSA_ILi0EEESW_EEEEENS5_IJNS4_10UnderscoreESZ_SZ_EEEEENS4_23SM90_TMA_LOAD_MULTICASTENS4_14ComposedLayoutINS4_7SwizzleILi3ELi4ELi3EEENS4_18smem_ptr_flag_bitsILi8EEENSU_INS5_IJNSA_ILi8EEESI_EEENS5_IJSI_SB_EEEEEEEvNS4_8identityENS4_13SM90_TMA_LOADES1C_vS1D_EENS_8epilogue10collective6detail29Sm90TmaWarpSpecializedAdapterINS1H_15DefaultEpilogueISK_SL_SL_NS1G_6thread17LinearCombinationISK_Li1EffLNS1L_9ScaleType4KindE0ELNS_15FloatRoundStyleE2ESK_EENS1_15EpilogueDefaultEEEEEvvEEEEvNT_6ParamsE)
        /*0014*/ 	.word	0x00000000


	//----- nvinfo : EIATTR_MIN_STACK_SIZE
	.align		4
.L_14:
        /*0018*/ 	.byte	0x04, 0x12
        /*001a*/ 	.short	(.L_16 - .L_15)
	.align		4
.L_15:
        /*001c*/ 	.word	index@(_ZN7cutlass13device_kernelINS_4gemm6kernel13GemmUniversalIN4cute5tupleIJiiiiEEENS1_10collective13CollectiveMmaINS1_37MainloopSm90TmaGmmaWarpSpecializedFP8ILi3ENS5_IJNS4_1CILi1EEENSA_ILi2EEESB_EEENS1_35KernelTmaWarpSpecializedCooperativeEEENS5_IJNSA_ILi256EEENSA_ILi64EEENSA_ILi128EEEEEENS_12float_e4m3_tENS5_IJlSB_lEEESK_SL_NS4_8TiledMMAINS4_8MMA_AtomIJNS4_4SM904GMMA30MMA_64x64x32_F32E4M3E4M3_SS_TNILNSP_7ScaleInE1ELSR_1EEEEEENS4_6LayoutINS5_IJSC_SB_SB_EEENS5_IJSB_NSA_ILi0EEESW_EEEEENS5_IJNS4_10UnderscoreESZ_SZ_EEEEENS4_23SM90_TMA_LOAD_MULTICASTENS4_14ComposedLayoutINS4_7SwizzleILi3ELi4ELi3EEENS4_18smem_ptr_flag_bitsILi8EEENSU_INS5_IJNSA_ILi8EEESI_EEENS5_IJSI_SB_EEEEEEEvNS4_8identityENS4_13SM90_TMA_LOADES1C_vS1D_EENS_8epilogue10collective6detail29Sm90TmaWarpSpecializedAdapterINS1H_15DefaultEpilogueISK_SL_SL_NS1G_6thread17LinearCombinationISK_Li1EffLNS1L_9ScaleType4KindE0ELNS_15FloatRoundStyleE2ESK_EENS1_15EpilogueDefaultEEEEEvvEEEEvNT_6ParamsE)
        /*0020*/ 	.word	0x00000000
.L_16:


//--------------------- .nv.compat                --------------------------
	.section	.nv.compat,"",@"SHT_CUDA_COMPAT_INFO"
	.align	4
        /*0000*/ 	.byte	0x02, 0x09, 0x01, 0x00, 0x02, 0x02, 0x04, 0x00, 0x02, 0x05, 0x05, 0x00, 0x03, 0x07, 0x01, 0x01
        /*0010*/ 	.byte	0x02, 0x03, 0x01, 0x00, 0x02, 0x06, 0x01, 0x00, 0x04, 0x0b, 0x08, 0x00, 0x00, 0x00, 0x00, 0x00
        /*0020*/ 	.byte	0x00, 0x00, 0x00, 0x00


//--------------------- .nv.info._ZN7cutlass13device_kernelINS_4gemm6kernel13GemmUniversalIN4cute5tupleIJiiiiEEENS1_10collective13CollectiveMmaINS1_37MainloopSm90TmaGmmaWarpSpecializedFP8ILi3ENS5_IJNS4_1CILi1EEENSA_ILi2EEESB_EEENS1_35KernelTmaWarpSpecializedCooperativeEEENS5_IJNSA_ILi256EEENSA_ILi64EEENSA_ILi128EEEEEENS_12float_e4m3_tENS5_IJlSB_lEEESK_SL_NS4_8TiledMMAINS4_8MMA_AtomIJNS4_4SM904GMMA30MMA_64x64x32_F32E4M3E4M3_SS_TNILNSP_7ScaleInE1ELSR_1EEEEEENS4_6LayoutINS5_IJSC_SB_SB_EEENS5_IJSB_NSA_ILi0EEESW_EEEEENS5_IJNS4_10UnderscoreESZ_SZ_EEEEENS4_23SM90_TMA_LOAD_MULTICASTENS4_14ComposedLayoutINS4_7SwizzleILi3ELi4ELi3EEENS4_18smem_ptr_flag_bitsILi8EEENSU_INS5_IJNSA_ILi8EEESI_EEENS5_IJSI_SB_EEEEEEEvNS4_8identityENS4_13SM90_TMA_LOADES1C_vS1D_EENS_8epilogue10collective6detail29Sm90TmaWarpSpecializedAdapterINS1H_15DefaultEpilogueISK_SL_SL_NS1G_6thread17LinearCombinationISK_Li1EffLNS1L_9ScaleType4KindE0ELNS_15FloatRoundStyleE2ESK_EENS1_15EpilogueDefaultEEEEEvvEEEEvNT_6ParamsE --------------------------
	.section	.nv.info._ZN7cutlass13device_kernelINS_4gemm6kernel13GemmUniversalIN4cute5tupleIJiiiiEEENS1_10collective13CollectiveMmaINS1_37MainloopSm90TmaGmmaWarpSpecializedFP8ILi3ENS5_IJNS4_1CILi1EEENSA_ILi2EEESB_EEENS1_35KernelTmaWarpSpecializedCooperativeEEENS5_IJNSA_ILi256EEENSA_ILi64EEENSA_ILi128EEEEEENS_12float_e4m3_tENS5_IJlSB_lEEESK_SL_NS4_8TiledMMAINS4_8MMA_AtomIJNS4_4SM904GMMA30MMA_64x64x32_F32E4M3E4M3_SS_TNILNSP_7ScaleInE1ELSR_1EEEEEENS4_6LayoutINS5_IJSC_SB_SB_EEENS5_IJSB_NSA_ILi0EEESW_EEEEENS5_IJNS4_10UnderscoreESZ_SZ_EEEEENS4_23SM90_TMA_LOAD_MULTICASTENS4_14ComposedLayoutINS4_7SwizzleILi3ELi4ELi3EEENS4_18smem_ptr_flag_bitsILi8EEENSU_INS5_IJNSA_ILi8EEESI_EEENS5_IJSI_SB_EEEEEEEvNS4_8identityENS4_13SM90_TMA_LOADES1C_vS1D_EENS_8epilogue10collective6detail29Sm90TmaWarpSpecializedAdapterINS1H_15DefaultEpilogueISK_SL_SL_NS1G_6thread17LinearCombinationISK_Li1EffLNS1L_9ScaleType4KindE0ELNS_15FloatRoundStyleE2ESK_EENS1_15EpilogueDefaultEEEEEvvEEEEvNT_6ParamsE,"",@"SHT_CUDA_INFO"
	.sectionflags	@""
	.align	4


	//----- nvinfo : EIATTR_CUDA_API_VERSION
	.align		4
        /*0000*/ 	.byte	0x04, 0x37
        /*0002*/ 	.short	(.L_18 - .L_17)
.L_17:
        /*0004*/ 	.word	0x00000082


	//----- nvinfo : EIATTR_KPARAM_INFO
	.align		4
.L_18:
        /*0008*/ 	.byte	0x04, 0x17
        /*000a*/ 	.short	(.L_20 - .L_19)
.L_19:
        /*000c*/ 	.word	0x00000000
        /*0010*/ 	.short	0x0000
        /*0012*/ 	.short	0x0070
        /*0014*/ 	.byte	0x00, 0xf0, 0x01, 0x10


	//----- nvinfo : EIATTR_SPARSE_MMA_MASK
	.align		4
.L_20:
        /*0018*/ 	.byte	0x03, 0x50
        /*001a*/ 	.short	0x0000


	//----- nvinfo : EIATTR_MAXREG_COUNT
	.align		4
        /*001c*/ 	.byte	0x03, 0x1b
        /*001e*/ 	.short	0x00a8


	//----- nvinfo : EIATTR_NUM_BARRIERS
	.align		4
        /*0020*/ 	.byte	0x02, 0x4c
        /*0022*/ 	.byte	0x01
	.zero		1


	//----- nvinfo : EIATTR_MERCURY_ISA_VERSION
	.align		4
        /*0024*/ 	.byte	0x03, 0x5f
        /*0026*/ 	.short	0x0101


	//----- nvinfo : EIATTR_INT_WARP_WIDE_INSTR_OFFSETS
	.align		4
        /*0028*/ 	.byte	0x04, 0x31
        /*002a*/ 	.short	(.L_22 - .L_21)


	//   ....[0]....
.L_21:
        /*002c*/ 	.word	0x00000420


	//   ....[1]....
        /*0030*/ 	.word	0x00000440


	//   ....[2]....
        /*0034*/ 	.word	0x00000610


	//----- nvinfo : EIATTR_COOP_GROUP_MASK_REGIDS
	.align		4
.L_22:
        /*0038*/ 	.byte	0x04, 0x29
        /*003a*/ 	.short	(.L_24 - .L_23)


	//   ....[0]....
.L_23:
        /*003c*/ 	.word	0xffffffff


	//   ....[1]....
        /*0040*/ 	.word	0xffffffff


	//   ....[2]....
        /*0044*/ 	.word	0xffffffff


	//   ....[3]....
        /*0048*/ 	.word	0xffffffff


	//   ....[4]....
        /*004c*/ 	.word	0xffffffff


	//   ....[5]....
        /*0050*/ 	.word	0xffffffff


	//----- nvinfo : EIATTR_COOP_GROUP_INSTR_OFFSETS
	.align		4
.L_24:
        /*0054*/ 	.byte	0x04, 0x28
        /*0056*/ 	.short	(.L_26 - .L_25)


	//   ....[0]....
.L_25:
        /*0058*/ 	.word	0x00000060


	//   ....[1]....
        /*005c*/ 	.word	0x00000070


	//   ....[2]....
        /*0060*/ 	.word	0x00000130


	//   ....[3]....
        /*0064*/ 	.word	0x000002a0


	//   ....[4]....
        /*0068*/ 	.word	0x00000750


	//   ....[5]....
        /*006c*/ 	.word	0x000011d0


	//----- nvinfo : EIATTR_REG_RECONFIG
	.align		4
.L_26:
        /*0070*/ 	.byte	0x01, 0x54
	.zero		2


	//----- nvinfo : EIATTR_MBARRIER_INSTR_OFFSETS
	.align		4
        /*0074*/ 	.byte	0x04, 0x39
        /*0076*/ 	.short	(.L_28 - .L_27)


	//   ....[0]....
.L_27:
        /*0078*/ 	.word	0x00000230
        /*007c*/ 	.word	0x000000ff
        /*0080*/ 	.word	0x00000000
        /*0084*/ 	.short	0x0100
        /*0086*/ 	.byte	0x08
	.zero		1


	//   ....[1]....
        /*0088*/ 	.word	0x00000240
        /*008c*/ 	.word	0x000000ff
        /*0090*/ 	.word	0x00000018
        /*0094*/ 	.short	0x0100
        /*0096*/ 	.byte	0x08
	.zero		1


	//   ....[2]....
        /*0098*/ 	.word	0x00000250
        /*009c*/ 	.word	0x000000ff
        /*00a0*/ 	.word	0x00000008
        /*00a4*/ 	.short	0x0100
        /*00a6*/ 	.byte	0x08
	.zero		1


	//   ....[3]....
        /*00a8*/ 	.word	0x00000260
        /*00ac*/ 	.word	0x000000ff
        /*00b0*/ 	.word	0x00000020
        /*00b4*/ 	.short	0x0100
        /*00b6*/ 	.byte	0x08
	.zero		1


	//   ....[4]....
        /*00b8*/ 	.word	0x00000270
        /*00bc*/ 	.word	0x000000ff
        /*00c0*/ 	.word	0x00000010
        /*00c4*/ 	.short	0x0100
        /*00c6*/ 	.byte	0x08
	.zero		1


	//   ....[5]....
        /*00c8*/ 	.word	0x00000280
        /*00cc*/ 	.word	0x000000ff
        /*00d0*/ 	.word	0x00000028
        /*00d4*/ 	.short	0x0100
        /*00d6*/ 	.byte	0x08
	.zero		1


	//   ....[6]....
        /*00d8*/ 	.word	0x000006b0
        /*00dc*/ 	.word	0x000000ff
        /*00e0*/ 	.word	0x00000040
        /*00e4*/ 	.short	0x0100
        /*00e6*/ 	.byte	0x06
	.zero		1


	//   ....[7]....
        /*00e8*/ 	.word	0x00000700
        /*00ec*/ 	.word	0x000000ff
        /*00f0*/ 	.word	0x00000048
        /*00f4*/ 	.short	0x0100
        /*00f6*/ 	.byte	0x06
	.zero		1


	//   ....[8]....
        /*00f8*/ 	.word	0x000016f0
        /*00fc*/ 	.word	0x000000ff
        /*0100*/ 	.word	0x00000000
        /*0104*/ 	.short	0x010a
        /*0106*/ 	.byte	0x06
	.zero		1


	//   ....[9]....
        /*0108*/ 	.word	0x00001730
        /*010c*/ 	.word	0x000000ff
        /*0110*/ 	.word	0x00000000
        /*0114*/ 	.short	0x010a
        /*0116*/ 	.byte	0x06
	.zero		1


	//   ....[10]....
        /*0118*/ 	.word	0x00002210
        /*011c*/ 	.word	0x000000ff
        /*0120*/ 	.word	0x00000000
        /*0124*/ 	.short	0x010a
        /*0126*/ 	.byte	0x0d
	.zero		1


	//   ....[11]....
        /*0128*/ 	.word	0x00002250
        /*012c*/ 	.word	0x000000ff
        /*0130*/ 	.word	0x00000000
        /*0134*/ 	.short	0x010a
        /*0136*/ 	.byte	0x0d
	.zero		1


	//   ....[12]....
        /*0138*/ 	.word	0x00002a40
        /*013c*/ 	.word	0x0000000e
        /*0140*/ 	.word	0x00000000
        /*0144*/ 	.short	0x0101
        /*0146*/ 	.byte	0x3f
	.zero		1


	//   ....[13]....
        /*0148*/ 	.word	0x000030c0
        /*014c*/ 	.word	0x0000000b
        /*0150*/ 	.word	0x00000000
        /*0154*/ 	.short	0x0101
        /*0156*/ 	.byte	0x3f
	.zero		1


	//   ....[14]....
        /*0158*/ 	.word	0x00008b40
        /*015c*/ 	.word	0x00000012
        /*0160*/ 	.word	0x00000018
        /*0164*/ 	.short	0x010a
        /*0166*/ 	.byte	0x3f
	.zero		1


	//   ....[15]....
        /*0168*/ 	.word	0x00008ec0
        /*016c*/ 	.word	0x00000008
        /*0170*/ 	.word	0x00000048
        /*0174*/ 	.short	0x0101
        /*0176*/ 	.byte	0x3f
	.zero		1


	//   ....[16]....
        /*0178*/ 	.word	0x000095e0
        /*017c*/ 	.word	0x00000004
        /*0180*/ 	.word	0x00000000
        /*0184*/ 	.short	0x010a
        /*0186*/ 	.byte	0x3f
	.zero		1


	//   ....[17]....
        /*0188*/ 	.word	0x00009660
        /*018c*/ 	.word	0x00000006
        /*0190*/ 	.word	0x00000000
        /*0194*/ 	.short	0x010a
        /*0196*/ 	.byte	0x3f
	.zero		1


	//   ....[18]....
        /*0198*/ 	.word	0x000096f0
        /*019c*/ 	.word	0x00000003
        /*01a0*/ 	.word	0x00000000
        /*01a4*/ 	.short	0x010a
        /*01a6*/ 	.byte	0x3f
	.zero		1


	//   ....[19]....
        /*01a8*/ 	.word	0x00009760
        /*01ac*/ 	.word	0x0000000c
        /*01b0*/ 	.word	0x00000000
        /*01b4*/ 	.short	0x010a
        /*01b6*/ 	.byte	0x3f
	.zero		1


	//   ....[20]....
        /*01b8*/ 	.word	0x000097c0
        /*01bc*/ 	.word	0x0000000e
        /*01c0*/ 	.word	0x00000000
        /*01c4*/ 	.short	0x010a
        /*01c6*/ 	.byte	0x3f
	.zero		1


	//   ....[21]....
        /*01c8*/ 	.word	0x00009890
        /*01cc*/ 	.word	0x00000012
        /*01d0*/ 	.word	0x00000018
        /*01d4*/ 	.short	0x010a
        /*01d6*/ 	.byte	0x3f
	.zero		1


	//   ....[22]....
        /*01d8*/ 	.word	0x00009960
        /*01dc*/ 	.word	0x00000004
        /*01e0*/ 	.word	0x00000000
        /*01e4*/ 	.short	0x010a
        /*01e6*/ 	.byte	0x3f
	.zero		1


	//   ....[23]....
        /*01e8*/ 	.word	0x000099b0
        /*01ec*/ 	.word	0x00000006
        /*01f0*/ 	.word	0x00000000
        /*01f4*/ 	.short	0x010a
        /*01f6*/ 	.byte	0x3f
	.zero		1


	//----- nvinfo : EIATTR_NUM_MBARRIERS
	.align		4
.L_28:
        /*01f8*/ 	.byte	0x03, 0x38
        /*01fa*/ 	.short	0x0008


	//----- nvinfo : EIATTR_EXIT_INSTR_OFFSETS
	.align		4
        /*01fc*/ 	.byte	0x04, 0x1c
        /*01fe*/ 	.short	(.L_30 - .L_29)


	//   ....[0]....
.L_29:
        /*0200*/ 	.word	0x000008b0


	//   ....[1]....
        /*0204*/ 	.word	0x000010a0


	//   ....[2]....
        /*0208*/ 	.word	0x00008260


	//   ....[3]....
        /*020c*/ 	.word	0x000087c0


	//   ....[4]....
        /*0210*/ 	.word	0x00009740


	//----- nvinfo : EIATTR_MAX_THREADS
	.align		4
.L_30:
        /*0214*/ 	.byte	0x04, 0x05
        /*0216*/ 	.short	(.L_32 - .L_31)
.L_31:
        /*0218*/ 	.word	0x00000180
        /*021c*/ 	.word	0x00000001
        /*0220*/ 	.word	0x00000001


	//----- nvinfo : EIATTR_CRS_STACK_SIZE
	.align		4
.L_32:
        /*0224*/ 	.byte	0x04, 0x1e
        /*0226*/ 	.short	(.L_34 - .L_33)
.L_33:
        /*0228*/ 	.word	0x00000000


	//----- nvinfo : EIATTR_CBANK_PARAM_SIZE
	.align		4
.L_34:
        /*022c*/ 	.byte	0x03, 0x19
        /*022e*/ 	.short	0x0470


	//----- nvinfo : EIATTR_PARAM_CBANK
	.align		4
        /*0230*/ 	.byte	0x04, 0x0a
        /*0232*/ 	.short	(.L_36 - .L_35)
	.align		4
.L_35:
        /*0234*/ 	.word	index@(.nv.constant0._ZN7cutlass13device_kernelINS_4gemm6kernel13GemmUniversalIN4cute5tupleIJiiiiEEENS1_10collective13CollectiveMmaINS1_37MainloopSm90TmaGmmaWarpSpecializedFP8ILi3ENS5_IJNS4_1CILi1EEENSA_ILi2EEESB_EEENS1_35KernelTmaWarpSpecializedCooperativeEEENS5_IJNSA_ILi256EEENSA_ILi64EEENSA_ILi128EEEEEENS_12float_e4m3_tENS5_IJlSB_lEEESK_SL_NS4_8TiledMMAINS4_8MMA_AtomIJNS4_4SM904GMMA30MMA_64x64x32_F32E4M3E4M3_SS_TNILNSP_7ScaleInE1ELSR_1EEEEEENS4_6LayoutINS5_IJSC_SB_SB_EEENS5_IJSB_NSA_ILi0EEESW_EEEEENS5_IJNS4_10UnderscoreESZ_SZ_EEEEENS4_23SM90_TMA_LOAD_MULTICASTENS4_14ComposedLayoutINS4_7SwizzleILi3ELi4ELi3EEENS4_18smem_ptr_flag_bitsILi8EEENSU_INS5_IJNSA_ILi8EEESI_EEENS5_IJSI_SB_EEEEEEEvNS4_8identityENS4_13SM90_TMA_LOADES1C_vS1D_EENS_8epilogue10collective6detail29Sm90TmaWarpSpecializedAdapterINS1H_15DefaultEpilogueISK_SL_SL_NS1G_6thread17LinearCombinationISK_Li1EffLNS1L_9ScaleType4KindE0ELNS_15FloatRoundStyleE2ESK_EENS1_15EpilogueDefaultEEEEEvvEEEEvNT_6ParamsE)
        /*0238*/ 	.short	0x0210
        /*023a*/ 	.short	0x0470


	//----- nvinfo : EIATTR_SW_WAR
	.align		4
.L_36:
        /*023c*/ 	.byte	0x04, 0x36
        /*023e*/ 	.short	(.L_38 - .L_37)
.L_37:
        /*0240*/ 	.word	0x00000008
.L_38:


//--------------------- .nv.callgraph             --------------------------
	.section	.nv.callgraph,"",@"SHT_CUDA_CALLGRAPH"
	.align	4
	.sectionentsize	8
	.align		4
        /*0000*/ 	.word	0x00000000
	.align		4
        /*0004*/ 	.word	0xffffffff
	.align		4
        /*0008*/ 	.word	0x00000000
	.align		4
        /*000c*/ 	.word	0xfffffffe
	.align		4
        /*0010*/ 	.word	0x00000000
	.align		4
        /*0014*/ 	.word	0xfffffffd
	.align		4
        /*0018*/ 	.word	0x00000000
	.align		4
        /*001c*/ 	.word	0xfffffffc


//--------------------- .nv.constant4             --------------------------
	.section	.nv.constant4,"a",@progbits
	.align	8
	.align		8
.nv.constant4:
        /*0000*/ 	.dword	_ZN39_INTERNAL_8c4de49e_4_k_cu_85dd3851_42694cuda3std3__45__cpo5beginE
	.align		8
        /*0008*/ 	.dword	_ZN39_INTERNAL_8c4de49e_4_k_cu_85dd3851_42694cuda3std3__45__cpo3endE
	.align		8
        /*0010*/ 	.dword	_ZN39_INTERNAL_8c4de49e_4_k_cu_85dd3851_42694cuda3std3__45__cpo6cbeginE
	.align		8
        /*0018*/ 	.dword	_ZN39_INTERNAL_8c4de49e_4_k_cu_85dd3851_42694cuda3std3__45__cpo4cendE
	.align		8
        /*0020*/ 	.dword	_ZN39_INTERNAL_8c4de49e_4_k_cu_85dd3851_42694cuda3std3__441_GLOBAL__N__8c4de49e_4_k_cu_85dd3851_42696ignoreE
	.align		8
        /*0028*/ 	.dword	_ZN39_INTERNAL_8c4de49e_4_k_cu_85dd3851_42694cuda3std3__419piecewise_constructE
	.align		8
        /*0030*/ 	.dword	_ZN39_INTERNAL_8c4de49e_4_k_cu_85dd3851_42694cuda3std3__48in_placeE
	.align		8
        /*0038*/ 	.dword	_ZN39_INTERNAL_8c4de49e_4_k_cu_85dd3851_42694cuda3std6ranges3__45__cpo4swapE
	.align		8
        /*0040*/ 	.dword	_ZN39_INTERNAL_8c4de49e_4_k_cu_85dd3851_42694cuda3std6ranges3__45__cpo9iter_moveE
	.align		8
        /*0048*/ 	.dword	_ZN39_INTERNAL_8c4de49e_4_k_cu_85dd3851_42694cute7productE
	.align		8
        /*0050*/ 	.dword	_ZN39_INTERNAL_8c4de49e_4_k_cu_85dd3851_42694cute1_E


//--------------------- .text._ZN7cutlass13device_kernelINS_4gemm6kernel13GemmUniversalIN4cute5tupleIJiiiiEEENS1_10collective13CollectiveMmaINS1_37MainloopSm90TmaGmmaWarpSpecializedFP8ILi3ENS5_IJNS4_1CILi1EEENSA_ILi2EEESB_EEENS1_35KernelTmaWarpSpecializedCooperativeEEENS5_IJNSA_ILi256EEENSA_ILi64EEENSA_ILi128EEEEEENS_12float_e4m3_tENS5_IJlSB_lEEESK_SL_NS4_8TiledMMAINS4_8MMA_AtomIJNS4_4SM904GMMA30MMA_64x64x32_F32E4M3E4M3_SS_TNILNSP_7ScaleInE1ELSR_1EEEEEENS4_6LayoutINS5_IJSC_SB_SB_EEENS5_IJSB_NSA_ILi0EEESW_EEEEENS5_IJNS4_10UnderscoreESZ_SZ_EEEEENS4_23SM90_TMA_LOAD_MULTICASTENS4_14ComposedLayoutINS4_7SwizzleILi3ELi4ELi3EEENS4_18smem_ptr_flag_bitsILi8EEENSU_INS5_IJNSA_ILi8EEESI_EEENS5_IJSI_SB_EEEEEEEvNS4_8identityENS4_13SM90_TMA_LOADES1C_vS1D_EENS_8epilogue10collective6detail29Sm90TmaWarpSpecializedAdapterINS1H_15DefaultEpilogueISK_SL_SL_NS1G_6thread17LinearCombinationISK_Li1EffLNS1L_9ScaleType4KindE0ELNS_15FloatRoundStyleE2ESK_EENS1_15EpilogueDefaultEEEEEvvEEEEvNT_6ParamsE --------------------------
	.section	.text._ZN7cutlass13device_kernelINS_4gemm6kernel13GemmUniversalIN4cute5tupleIJiiiiEEENS1_10collective13CollectiveMmaINS1_37MainloopSm90TmaGmmaWarpSpecializedFP8ILi3ENS5_IJNS4_1CILi1EEENSA_ILi2EEESB_EEENS1_35KernelTmaWarpSpecializedCooperativeEEENS5_IJNSA_ILi256EEENSA_ILi64EEENSA_ILi128EEEEEENS_12float_e4m3_tENS5_IJlSB_lEEESK_SL_NS4_8TiledMMAINS4_8MMA_AtomIJNS4_4SM904GMMA30MMA_64x64x32_F32E4M3E4M3_SS_TNILNSP_7ScaleInE1ELSR_1EEEEEENS4_6LayoutINS5_IJSC_SB_SB_EEENS5_IJSB_NSA_ILi0EEESW_EEEEENS5_IJNS4_10UnderscoreESZ_SZ_EEEEENS4_23SM90_TMA_LOAD_MULTICASTENS4_14ComposedLayoutINS4_7SwizzleILi3ELi4ELi3EEENS4_18smem_ptr_flag_bitsILi8EEENSU_INS5_IJNSA_ILi8EEESI_EEENS5_IJSI_SB_EEEEEEEvNS4_8identityENS4_13SM90_TMA_LOADES1C_vS1D_EENS_8epilogue10collective6detail29Sm90TmaWarpSpecializedAdapterINS1H_15DefaultEpilogueISK_SL_SL_NS1G_6thread17LinearCombinationISK_Li1EffLNS1L_9ScaleType4KindE0ELNS_15FloatRoundStyleE2ESK_EENS1_15EpilogueDefaultEEEEEvvEEEEvNT_6ParamsE,"ax",@progbits
	.align	128
.text._ZN7cutlass13device_kernelINS_4gemm6kernel13GemmUniversalIN4cute5tupleIJiiiiEEENS1_10collective13CollectiveMmaINS1_37MainloopSm90TmaGmmaWarpSpecializedFP8ILi3ENS5_IJNS4_1CILi1EEENSA_ILi2EEESB_EEENS1_35KernelTmaWarpSpecializedCooperativeEEENS5_IJNSA_ILi256EEENSA_ILi64EEENSA_ILi128EEEEEENS_12float_e4m3_tENS5_IJlSB_lEEESK_SL_NS4_8TiledMMAINS4_8MMA_AtomIJNS4_4SM904GMMA30MMA_64x64x32_F32E4M3E4M3_SS_TNILNSP_7ScaleInE1ELSR_1EEEEEENS4_6LayoutINS5_IJSC_SB_SB_EEENS5_IJSB_NSA_ILi0EEESW_EEEEENS5_IJNS4_10UnderscoreESZ_SZ_EEEEENS4_23SM90_TMA_LOAD_MULTICASTENS4_14ComposedLayoutINS4_7SwizzleILi3ELi4ELi3EEENS4_18smem_ptr_flag_bitsILi8EEENSU_INS5_IJNSA_ILi8EEESI_EEENS5_IJSI_SB_EEEEEEEvNS4_8identityENS4_13SM90_TMA_LOADES1C_vS1D_EENS_8epilogue10collective6detail29Sm90TmaWarpSpecializedAdapterINS1H_15DefaultEpilogueISK_SL_SL_NS1G_6thread17LinearCombinationISK_Li1EffLNS1L_9ScaleType4KindE0ELNS_15FloatRoundStyleE2ESK_EENS1_15EpilogueDefaultEEEEEvvEEEEvNT_6ParamsE:
        .type           _ZN7cutlass13device_kernelINS_4gemm6kernel13GemmUniversalIN4cute5tupleIJiiiiEEENS1_10collective13CollectiveMmaINS1_37MainloopSm90TmaGmmaWarpSpecializedFP8ILi3ENS5_IJNS4_1CILi1EEENSA_ILi2EEESB_EEENS1_35KernelTmaWarpSpecializedCooperativeEEENS5_IJNSA_ILi256EEENSA_ILi64EEENSA_ILi128EEEEEENS_12float_e4m3_tENS5_IJlSB_lEEESK_SL_NS4_8TiledMMAINS4_8MMA_AtomIJNS4_4SM904GMMA30MMA_64x64x32_F32E4M3E4M3_SS_TNILNSP_7ScaleInE1ELSR_1EEEEEENS4_6LayoutINS5_IJSC_SB_SB_EEENS5_IJSB_NSA_ILi0EEESW_EEEEENS5_IJNS4_10UnderscoreESZ_SZ_EEEEENS4_23SM90_TMA_LOAD_MULTICASTENS4_14ComposedLayoutINS4_7SwizzleILi3ELi4ELi3EEENS4_18smem_ptr_flag_bitsILi8EEENSU_INS5_IJNSA_ILi8EEESI_EEENS5_IJSI_SB_EEEEEEEvNS4_8identityENS4_13SM90_TMA_LOADES1C_vS1D_EENS_8epilogue10collective6detail29Sm90TmaWarpSpecializedAdapterINS1H_15DefaultEpilogueISK_SL_SL_NS1G_6thread17LinearCombinationISK_Li1EffLNS1L_9ScaleType4KindE0ELNS_15FloatRoundStyleE2ESK_EENS1_15EpilogueDefaultEEEEEvvEEEEvNT_6ParamsE,@function
        .size           _ZN7cutlass13device_kernelINS_4gemm6kernel13GemmUniversalIN4cute5tupleIJiiiiEEENS1_10collective13CollectiveMmaINS1_37MainloopSm90TmaGmmaWarpSpecializedFP8ILi3ENS5_IJNS4_1CILi1EEENSA_ILi2EEESB_EEENS1_35KernelTmaWarpSpecializedCooperativeEEENS5_IJNSA_ILi256EEENSA_ILi64EEENSA_ILi128EEEEEENS_12float_e4m3_tENS5_IJlSB_lEEESK_SL_NS4_8TiledMMAINS4_8MMA_AtomIJNS4_4SM904GMMA30MMA_64x64x32_F32E4M3E4M3_SS_TNILNSP_7ScaleInE1ELSR_1EEEEEENS4_6LayoutINS5_IJSC_SB_SB_EEENS5_IJSB_NSA_ILi0EEESW_EEEEENS5_IJNS4_10UnderscoreESZ_SZ_EEEEENS4_23SM90_TMA_LOAD_MULTICASTENS4_14ComposedLayoutINS4_7SwizzleILi3ELi4ELi3EEENS4_18smem_ptr_flag_bitsILi8EEENSU_INS5_IJNSA_ILi8EEESI_EEENS5_IJSI_SB_EEEEEEEvNS4_8identityENS4_13SM90_TMA_LOADES1C_vS1D_EENS_8epilogue10collective6detail29Sm90TmaWarpSpecializedAdapterINS1H_15DefaultEpilogueISK_SL_SL_NS1G_6thread17LinearCombinationISK_Li1EffLNS1L_9ScaleType4KindE0ELNS_15FloatRoundStyleE2ESK_EENS1_15EpilogueDefaultEEEEEvvEEEEvNT_6ParamsE,(.L_x_204 - _ZN7cutlass13device_kernelINS_4gemm6kernel13GemmUniversalIN4cute5tupleIJiiiiEEENS1_10collective13CollectiveMmaINS1_37MainloopSm90TmaGmmaWarpSpecializedFP8ILi3ENS5_IJNS4_1CILi1EEENSA_ILi2EEESB_EEENS1_35KernelTmaWarpSpecializedCooperativeEEENS5_IJNSA_ILi256EEENSA_ILi64EEENSA_ILi128EEEEEENS_12float_e4m3_tENS5_IJlSB_lEEESK_SL_NS4_8TiledMMAINS4_8MMA_AtomIJNS4_4SM904GMMA30MMA_64x64x32_F32E4M3E4M3_SS_TNILNSP_7ScaleInE1ELSR_1EEEEEENS4_6LayoutINS5_IJSC_SB_SB_EEENS5_IJSB_NSA_ILi0EEESW_EEEEENS5_IJNS4_10UnderscoreESZ_SZ_EEEEENS4_23SM90_TMA_LOAD_MULTICASTENS4_14ComposedLayoutINS4_7SwizzleILi3ELi4ELi3EEENS4_18smem_ptr_flag_bitsILi8EEENSU_INS5_IJNSA_ILi8EEESI_EEENS5_IJSI_SB_EEEEEEEvNS4_8identityENS4_13SM90_TMA_LOADES1C_vS1D_EENS_8epilogue10collective6detail29Sm90TmaWarpSpecializedAdapterINS1H_15DefaultEpilogueISK_SL_SL_NS1G_6thread17LinearCombinationISK_Li1EffLNS1L_9ScaleType4KindE0ELNS_15FloatRoundStyleE2ESK_EENS1_15EpilogueDefaultEEEEEvvEEEEvNT_6ParamsE)
        .other          _ZN7cutlass13device_kernelINS_4gemm6kernel13GemmUniversalIN4cute5tupleIJiiiiEEENS1_10collective13CollectiveMmaINS1_37MainloopSm90TmaGmmaWarpSpecializedFP8ILi3ENS5_IJNS4_1CILi1EEENSA_ILi2EEESB_EEENS1_35KernelTmaWarpSpecializedCooperativeEEENS5_IJNSA_ILi256EEENSA_ILi64EEENSA_ILi128EEEEEENS_12float_e4m3_tENS5_IJlSB_lEEESK_SL_NS4_8TiledMMAINS4_8MMA_AtomIJNS4_4SM904GMMA30MMA_64x64x32_F32E4M3E4M3_SS_TNILNSP_7ScaleInE1ELSR_1EEEEEENS4_6LayoutINS5_IJSC_SB_SB_EEENS5_IJSB_NSA_ILi0EEESW_EEEEENS5_IJNS4_10UnderscoreESZ_SZ_EEEEENS4_23SM90_TMA_LOAD_MULTICASTENS4_14ComposedLayoutINS4_7SwizzleILi3ELi4ELi3EEENS4_18smem_ptr_flag_bitsILi8EEENSU_INS5_IJNSA_ILi8EEESI_EEENS5_IJSI_SB_EEEEEEEvNS4_8identityENS4_13SM90_TMA_LOADES1C_vS1D_EENS_8epilogue10collective6detail29Sm90TmaWarpSpecializedAdapterINS1H_15DefaultEpilogueISK_SL_SL_NS1G_6thread17LinearCombinationISK_Li1EffLNS1L_9ScaleType4KindE0ELNS_15FloatRoundStyleE2ESK_EENS1_15EpilogueDefaultEEEEEvvEEEEvNT_6ParamsE,@"STO_CUDA_ENTRY STV_DEFAULT"
_ZN7cutlass13device_kernelINS_4gemm6kernel13GemmUniversalIN4cute5tupleIJiiiiEEENS1_10collective13CollectiveMmaINS1_37MainloopSm90TmaGmmaWarpSpecializedFP8ILi3ENS5_IJNS4_1CILi1EEENSA_ILi2EEESB_EEENS1_35KernelTmaWarpSpecializedCooperativeEEENS5_IJNSA_ILi256EEENSA_ILi64EEENSA_ILi128EEEEEENS_12float_e4m3_tENS5_IJlSB_lEEESK_SL_NS4_8TiledMMAINS4_8MMA_AtomIJNS4_4SM904GMMA30MMA_64x64x32_F32E4M3E4M3_SS_TNILNSP_7ScaleInE1ELSR_1EEEEEENS4_6LayoutINS5_IJSC_SB_SB_EEENS5_IJSB_NSA_ILi0EEESW_EEEEENS5_IJNS4_10UnderscoreESZ_SZ_EEEEENS4_23SM90_TMA_LOAD_MULTICASTENS4_14ComposedLayoutINS4_7SwizzleILi3ELi4ELi3EEENS4_18smem_ptr_flag_bitsILi8EEENSU_INS5_IJNSA_ILi8EEESI_EEENS5_IJSI_SB_EEEEEEEvNS4_8identityENS4_13SM90_TMA_LOADES1C_vS1D_EENS_8epilogue10collective6detail29Sm90TmaWarpSpecializedAdapterINS1H_15DefaultEpilogueISK_SL_SL_NS1G_6thread17LinearCombinationISK_Li1EffLNS1L_9ScaleType4KindE0ELNS_15FloatRoundStyleE2ESK_EENS1_15EpilogueDefaultEEEEEvvEEEEvNT_6ParamsE:
[----:B------:R-:W-:Y:S01]  /*0000*/  LDC R1, c[0x0][0x28] ;  /* 0x00000a00ff017b82 */ /* 0x000fe20000000800 */
[----:B------:R-:W0:Y:S01]  /*0010*/  S2R R0, SR_TID.X ;  /* 0x0000000000007919 */ /* 0x000e220000002100 */
[----:B------:R-:W-:Y:S01]  /*0020*/  ELECT P0, URZ, PT ;  /* 0x00000000003f782f */ /* 0x000fe20003800000 */
[----:B------:R-:W-:Y:S01]  /*0030*/  BSSY B0, `(.L_x_0) ;  /* 0x000000f000007945 */ /* 0x000fe20003800000 */
[--C-:B0-----:R-:W-:Y:S02]  /*0040*/  SHF.R.U32.HI R2, RZ, 0x5, R0.reuse ;  /* 0x00000005ff027819 */ /* 0x101fe40000011600 */
[----:B------:R-:W-:-:S03]  /*0050*/  SHF.R.U32.HI R3, RZ, 0x7, R0 ;  /* 0x00000007ff037819 */ /* 0x000fc60000011600 */
[----:B------:R-:W0:Y:S04]  /*0060*/  SHFL.IDX PT, R6, R2, RZ, 0x1f ;  /* 0x00001fff02067589 */ /* 0x000e2800000e0000 */
[----:B------:R1:W2:Y:S01]  /*0070*/  SHFL.IDX PT, R4, R3, RZ, 0x1f ;  /* 0x00001fff03047589 */ /* 0x0002a200000e0000 */
[----:B0-----:R-:W-:-:S13]  /*0080*/  ISETP.NE.OR P0, PT, R6, RZ, !P0 ;  /* 0x000000ff0600720c */ /* 0x001fda0004705670 */
[----:B-12---:R-:W-:Y:S05]  /*0090*/  @P0 BRA `(.L_x_1) ;  /* 0x0000000000200947 */ /* 0x006fea0003800000 */
[----:B------:R-:W-:Y:S02]  /*00a0*/  ULDC.64 UR4, c[0x0][0x198] ;  /* 0x0000660000047ab9 */ /* 0x000fe40000000a00 */
[----:B------:R-:W-:Y:S02]  /*00b0*/  UIADD3 UR6, UP0, UR4, 0xf0, URZ ;  /* 0x000000f004067890 */ /* 0x000fe4000ff1e03f */
[----:B------:R-:W-:Y:S02]  /*00c0*/  UIADD3 UR4, UP1, UR4, 0x1f0, URZ ;  /* 0x000001f004047890 */ /* 0x000fe4000ff3e03f */
[----:B------:R-:W-:Y:S02]  /*00d0*/  UIADD3.X UR7, URZ, UR5, URZ, UP0, !UPT ;  /* 0x000000053f077290 */ /* 0x000fe400087fe43f */
[----:B------:R-:W-:-:S07]  /*00e0*/  UIADD3.X UR5, URZ, UR5, URZ, UP1, !UPT ;  /* 0x000000053f057290 */ /* 0x000fce0008ffe43f */
[----:B------:R0:W-:Y:S02]  /*00f0*/  UTMACCTL.PF [UR6] ;  /* 0x00000000060079b9 */ /* 0x0001e40008040000 */
[----:B------:R0:W-:Y:S02]  /*0100*/  UTMACCTL.PF [UR4] ;  /* 0x00000000040079b9 */ /* 0x0001e40008040000 */
[----:B0-----:R-:W-:Y:S01]  /*0110*/  NOP ;  /* 0x0000000000007918 */ /* 0x001fe20000000000 */
.L_x_1:
[----:B------:R-:W-:Y:S05]  /*0120*/  BSYNC B0 ;  /* 0x0000000000007941 */ /* 0x000fea0003800000 */
.L_x_0:
[----:B------:R-:W0:Y:S02]  /*0130*/  SHFL.IDX PT, R3, R2, RZ, 0x1f ;  /* 0x00001fff02037589 */ /* 0x000e2400000e0000 */
[----:B0-----:R-:W-:-:S13]  /*0140*/  ISETP.NE.AND P0, PT, R3, RZ, PT ;  /* 0x000000ff0300720c */ /* 0x001fda0003f05270 */
[----:B------:R-:W-:Y:S05]  /*0150*/  @P0 BRA `(.L_x_2) ;  /* 0x0000000000500947 */ /* 0x000fea0003800000 */
[----:B------:R-:W0:Y:S01]  /*0160*/  S2UR UR8, SR_CgaCtaId ;  /* 0x00000000000879c3 */ /* 0x000e220000008800 */
[----:B------:R-:W-:Y:S01]  /*0170*/  UMOV UR4, 0x400 ;  /* 0x0000040000047882 */ /* 0x000fe20000000000 */
[----:B------:R-:W-:Y:S01]  /*0180*/  UMOV UR5, 0x1 ;  /* 0x0000000100057882 */ /* 0x000fe20000000000 */
[----:B------:R-:W-:Y:S01]  /*0190*/  UMOV UR6, 0x4 ;  /* 0x0000000400067882 */ /* 0x000fe20000000000 */
[----:B------:R-:W-:Y:S01]  /*01a0*/  ELECT P0, URZ, PT ;  /* 0x00000000003f782f */ /* 0x000fe20003800000 */
[----:B------:R-:W-:-:S04]  /*01b0*/  UIADD3 UR6, -UR6, 0x100000, URZ ;  /* 0x0010000006067890 */ /* 0x000fc8000fffe13f */
[----:B------:R-:W-:Y:S02]  /*01c0*/  USHF.L.U32 UR7, UR6, 0xb, URZ ;  /* 0x0000000b06077899 */ /* 0x000fe4000800063f */
[----:B------:R-:W-:Y:S02]  /*01d0*/  USHF.L.U32 UR6, UR6, 0x1, URZ ;  /* 0x0000000106067899 */ /* 0x000fe4000800063f */
[----:B0-----:R-:W-:Y:S02]  /*01e0*/  ULEA UR8, UR8, UR4, 0x18 ;  /* 0x0000000408087291 */ /* 0x001fe4000f8ec03f */
[----:B------:R-:W-:-:S04]  /*01f0*/  UIADD3 UR4, -UR5, 0x100000, URZ ;  /* 0x0010000005047890 */ /* 0x000fc8000fffe13f */
[----:B------:R-:W-:Y:S02]  /*0200*/  USHF.L.U32 UR5, UR4, 0xb, URZ ;  /* 0x0000000b04057899 */ /* 0x000fe4000800063f */
[----:B------:R-:W-:Y:S01]  /*0210*/  USHF.L.U32 UR4, UR4, 0x1, URZ ;  /* 0x0000000104047899 */ /* 0x000fe2000800063f */
[----:B------:R-:W0:Y:S11]  /*0220*/  FENCE.VIEW.ASYNC.S ;  /* 0x00000000000073c6 */ /* 0x000e360000000000 */
[----:B0-----:R0:W1:Y:S01]  /*0230*/  SYNCS.EXCH.64 URZ, [UR8], UR4 ;  /* 0x00000004083f75b2 */ /* 0x0010620008000100 */
[----:B------:R0:W2:Y:S01]  /*0240*/  SYNCS.EXCH.64 URZ, [UR8+0x18], UR6 ;  /* 0x00001806083f75b2 */ /* 0x0000a20008000100 */
[----:B------:R0:W3:Y:S01]  /*0250*/  SYNCS.EXCH.64 URZ, [UR8+0x8], UR4 ;  /* 0x00000804083f75b2 */ /* 0x0000e20008000100 */
[----:B------:R0:W4:Y:S01]  /*0260*/  SYNCS.EXCH.64 URZ, [UR8+0x20], UR6 ;  /* 0x00002006083f75b2 */ /* 0x0001220008000100 */
[----:B------:R0:W0:Y:S01]  /*0270*/  SYNCS.EXCH.64 URZ, [UR8+0x10], UR4 ;  /* 0x00001004083f75b2 */ /* 0x0000220008000100 */
[----:B------:R0:W0:Y:S01]  /*0280*/  SYNCS.EXCH.64 URZ, [UR8+0x28], UR6 ;  /* 0x00002806083f75b2 */ /* 0x0000220008000100 */
[----:B------:R-:W-:Y:S01]  /*0290*/  NOP ;  /* 0x0000000000007918 */ /* 0x000fe20000000000 */
.L_x_2:
[----:B------:R-:W5:Y:S01]  /*02a0*/  SHFL.IDX PT, R2, R2, RZ, 0x1f ;  /* 0x00001fff02027589 */ /* 0x000f6200000e0000 */
[----:B------:R-:W-:Y:S01]  /*02b0*/  SHF.R.S32.HI R5, RZ, 0x1f, R0 ;  /* 0x0000001fff057819 */ /* 0x000fe20000011400 */
[----:B0-----:R-:W0:Y:S01]  /*02c0*/  S2UR UR8, SR_CTAID.X ;  /* 0x00000000000879c3 */ /* 0x001e220000002500 */
[----:B------:R-:W-:Y:S01]  /*02d0*/  ELECT P0, URZ, PT ;  /* 0x00000000003f782f */ /* 0x000fe20003800000 */
[----:B------:R-:W1:Y:S01]  /*02e0*/  S2R R8, SR_CTAID.Y ;  /* 0x0000000000087919 */ /* 0x000e620000002600 */
[----:B------:R-:W-:Y:S01]  /*02f0*/  LEA.HI R5, R5, R0, RZ, 0x7 ;  /* 0x0000000005057211 */ /* 0x000fe200078f38ff */
[----:B------:R-:W-:Y:S01]  /*0300*/  ULDC UR4, c[0x0][0x154] ;  /* 0x0000550000047ab9 */ /* 0x000fe20000000800 */
[----:B------:R-:W-:Y:S01]  /*0310*/  NOP ;  /* 0x0000000000007918 */ /* 0x000fe20000000000 */
[----:B------:R-:W-:Y:S01]  /*0320*/  NOP ;  /* 0x0000000000007918 */ /* 0x000fe20000000000 */
[----:B------:R-:W-:Y:S01]  /*0330*/  LOP3.LUT R5, R5, 0xffffff80, RZ, 0xc0, !PT ;  /* 0xffffff8005057812 */ /* 0x000fe200078ec0ff */
[----:B------:R-:W2:Y:S04]  /*0340*/  LDC R14, c[0x0][0x140] ;  /* 0x00005000ff0e7b82 */ /* 0x000ea80000000800 */
[----:B------:R-:W-:-:S04]  /*0350*/  IMAD.IADD R5, R0, 0x1, -R5 ;  /* 0x0000000100057824 */ /* 0x000fc800078e0a05 */
[----:B------:R-:W3:Y:S01]  /*0360*/  LDC R19, c[0x0][0x148] ;  /* 0x00005200ff137b82 */ /* 0x000ee20000000800 */
[----:B------:R-:W-:Y:S02]  /*0370*/  SHF.R.S32.HI R10, RZ, 0x1f, R5 ;  /* 0x0000001fff0a7819 */ /* 0x000fe40000011405 */
[----:B------:R-:W-:Y:S02]  /*0380*/  LOP3.LUT P2, RZ, R5, 0x7, RZ, 0xc0, !PT ;  /* 0x0000000705ff7812 */ /* 0x000fe4000784c0ff */
[----:B------:R-:W-:Y:S02]  /*0390*/  LEA.HI R10, R10, R5, RZ, 0x3 ;  /* 0x000000050a0a7211 */ /* 0x000fe400078f18ff */
[----:B-----5:R-:W-:Y:S01]  /*03a0*/  ISETP.NE.OR P0, PT, R2, RZ, !P0 ;  /* 0x000000ff0200720c */ /* 0x020fe20004705670 */
[----:B------:R-:W5:Y:S01]  /*03b0*/  LDC R12, c[0x0][0x144] ;  /* 0x00005100ff0c7b82 */ /* 0x000f620000000800 */
[--C-:B------:R-:W-:Y:S02]  /*03c0*/  SHF.R.S32.HI R2, RZ, 0x3, R10.reuse ;  /* 0x00000003ff027819 */ /* 0x100fe4000001140a */
[----:B------:R-:W-:-:S02]  /*03d0*/  SHF.R.S32.HI R7, RZ, 0x1f, R10 ;  /* 0x0000001fff077819 */ /* 0x000fc4000001140a */
[----:B------:R-:W-:Y:S02]  /*03e0*/  SHF.R.S32.HI R10, RZ, 0x1f, R3 ;  /* 0x0000001fff0a7819 */ /* 0x000fe40000011403 */
[----:B------:R-:W-:Y:S02]  /*03f0*/  LEA.HI R7, R7, R2, RZ, 0x2 ;  /* 0x0000000207077211 */ /* 0x000fe400078f10ff */
[----:B------:R-:W-:Y:S02]  /*0400*/  LEA.HI R10, R10, R3, RZ, 0x2 ;  /* 0x000000030a0a7211 */ /* 0x000fe400078f10ff */
[----:B------:R-:W-:Y:S01]  /*0410*/  LOP3.LUT R7, R7, 0xfffffffc, RZ, 0xc0, !PT ;  /* 0xfffffffc07077812 */ /* 0x000fe200078ec0ff */
[----:B------:R-:W-:Y:S01]  /*0420*/  VOTEU.ALL UP0, P0 ;  /* 0x00000000003f7886 */ /* 0x000fe20000000000 */
[----:B-1----:R-:W-:Y:S01]  /*0430*/  I2FP.F32.U32 R11, R8 ;  /* 0x00000008000b7245 */ /* 0x002fe20000201000 */
[----:B------:R-:W-:Y:S01]  /*0440*/  VOTEU.ALL UP1, P0 ;  /* 0x00000000003f7886 */ /* 0x000fe20000020000 */
[----:B------:R-:W-:Y:S01]  /*0450*/  LOP3.LUT R10, R10, 0x3ffffffc, RZ, 0xc0, !PT ;  /* 0x3ffffffc0a0a7812 */ /* 0x000fe200078ec0ff */
[----:B------:R-:W-:Y:S01]  /*0460*/  IMAD.IADD R7, R2, 0x1, -R7 ;  /* 0x0000000102077824 */ /* 0x000fe200078e0a07 */
[----:B------:R-:W1:Y:S01]  /*0470*/  @!UP0 S2UR UR7, SR_CgaCtaId ;  /* 0x00000000000789c3 */ /* 0x000e620000008800 */
[----:B0-----:R-:W-:Y:S01]  /*0480*/  I2FP.F32.U32 R2, UR8 ;  /* 0x0000000800027c45 */ /* 0x001fe20008201000 */
[----:B------:R-:W-:Y:S01]  /*0490*/  FMUL R13, R11, UR4 ;  /* 0x000000040b0d7c20 */ /* 0x000fe20008400000 */
[----:B------:R-:W-:Y:S01]  /*04a0*/  ULDC UR4, c[0x0][0x150] ;  /* 0x0000540000047ab9 */ /* 0x000fe20000000800 */
[----:B------:R-:W-:Y:S01]  /*04b0*/  IMAD.IADD R10, R3, 0x1, -R10 ;  /* 0x00000001030a7824 */ /* 0x000fe200078e0a0a */
[----:B------:R-:W-:Y:S01]  /*04c0*/  SHF.R.S32.HI R3, RZ, 0x1f, R6 ;  /* 0x0000001fff037819 */ /* 0x000fe20000011406 */
[----:B------:R-:W-:Y:S01]  /*04d0*/  FMUL R11, R2, UR4 ;  /* 0x00000004020b7c20 */ /* 0x000fe20008400000 */
[----:B------:R-:W-:Y:S01]  /*04e0*/  UMOV UR4, 0x20 ;  /* 0x0000002000047882 */ /* 0x000fe20000000000 */
[----:B------:R-:W0:Y:S01]  /*04f0*/  F2I.U32.TRUNC.NTZ R13, R13 ;  /* 0x0000000d000d7305 */ /* 0x000e22000020f000 */
[----:B------:R-:W-:Y:S01]  /*0500*/  LEA.HI R3, R3, R6, RZ, 0x2 ;  /* 0x0000000603037211 */ /* 0x000fe200078f10ff */
[----:B------:R-:W-:Y:S01]  /*0510*/  IMAD R7, R10, 0x4, R7 ;  /* 0x000000040a077824 */ /* 0x000fe200078e0207 */
[----:B------:R-:W-:Y:S01]  /*0520*/  @!UP0 UMOV UR6, 0x400 ;  /* 0x0000040000068882 */ /* 0x000fe20000000000 */
[----:B------:R-:W-:-:S04]  /*0530*/  @!UP0 UIADD3 UR4, -UR4, 0x100000, URZ ;  /* 0x0010000004048890 */ /* 0x000fc8000fffe13f */
[----:B------:R-:W-:Y:S02]  /*0540*/  @!UP0 USHF.L.U32 UR5, UR4, 0xb, URZ ;  /* 0x0000000b04058899 */ /* 0x000fe4000800063f */
[----:B------:R-:W-:Y:S01]  /*0550*/  @!UP0 USHF.L.U32 UR4, UR4, 0x1, URZ ;  /* 0x0000000104048899 */ /* 0x000fe2000800063f */
[----:B------:R-:W-:Y:S01]  /*0560*/  LOP3.LUT R3, R3, 0xfffffffc, RZ, 0xc0, !PT ;  /* 0xfffffffc03037812 */ /* 0x000fe200078ec0ff */
[C---:B------:R-:W-:Y:S01]  /*0570*/  IMAD.SHL.U32 R2, R7.reuse, 0x4, RZ ;  /* 0x0000000407027824 */ /* 0x040fe200078e00ff */
[----:B--2---:R-:W-:Y:S01]  /*0580*/  ISETP.EQ.U32.AND P3, PT, R14, 0x1, PT ;  /* 0x000000010e00780c */ /* 0x004fe20003f62070 */
[----:B------:R-:W2:Y:S01]  /*0590*/  F2I.U32.TRUNC.NTZ R11, R11 ;  /* 0x0000000b000b7305 */ /* 0x000ea2000020f000 */
[----:B------:R-:W-:Y:S02]  /*05a0*/  VIADD R10, R4, 0xffffffff ;  /* 0xffffffff040a7836 */ /* 0x000fe40000000000 */
[----:B------:R-:W-:Y:S01]  /*05b0*/  IMAD.IADD R6, R6, 0x1, -R3 ;  /* 0x0000000106067824 */ /* 0x000fe200078e0a03 */
[----:B------:R-:W-:-:S02]  /*05c0*/  LOP3.LUT R5, R7, 0xc, R2, 0x78, !PT ;  /* 0x0000000c07057812 */ /* 0x000fc400078e7802 */
[----:B------:R-:W-:Y:S01]  /*05d0*/  ISETP.GE.U32.AND P5, PT, R10, 0x2, PT ;  /* 0x000000020a00780c */ /* 0x000fe20003fa6070 */
[----:B0-----:R-:W-:Y:S01]  /*05e0*/  IMAD.MOV R20, RZ, RZ, -R13 ;  /* 0x000000ffff147224 */ /* 0x001fe200078e0a0d */
[----:B-1----:R-:W-:Y:S01]  /*05f0*/  @!UP0 ULEA UR6, UR7, UR6, 0x18 ;  /* 0x0000000607068291 */ /* 0x002fe2000f8ec03f */
[C---:B------:R-:W-:Y:S01]  /*0600*/  ISETP.NE.AND P1, PT, R6.reuse, 0x3, PT ;  /* 0x000000030600780c */ /* 0x040fe20003f25270 */
[----:B------:R-:W-:Y:S01]  /*0610*/  VOTEU.ALL UP0, P0 ;  /* 0x00000000003f7886 */ /* 0x000fe20000000000 */
[----:B---3--:R-:W-:Y:S01]  /*0620*/  IMAD R2, R19, R20, R8 ;  /* 0x0000001413027224 */ /* 0x008fe200078e0208 */
[----:B------:R-:W-:Y:S02]  /*0630*/  ISETP.LT.U32.AND P0, PT, R5, 0x2, !P2 ;  /* 0x000000020500780c */ /* 0x000fe40005701070 */
[----:B------:R-:W-:Y:S01]  /*0640*/  ISETP.EQ.OR P1, PT, R6, RZ, !P1 ;  /* 0x000000ff0600720c */ /* 0x000fe20004f22670 */
[----:B--2---:R-:W-:Y:S01]  /*0650*/  IMAD.MOV R11, RZ, RZ, -R11 ;  /* 0x000000ffff0b7224 */ /* 0x004fe200078e0a0b */
[----:B------:R-:W-:-:S02]  /*0660*/  ISETP.NE.AND P4, PT, R2, R5, PT ;  /* 0x000000050200720c */ /* 0x000fc40003f85270 */
[----:B------:R-:W-:Y:S01]  /*0670*/  ISETP.EQ.AND P1, PT, R4, RZ, P1 ;  /* 0x000000ff0400720c */ /* 0x000fe20000f22270 */
[----:B-----5:R-:W-:Y:S01]  /*0680*/  IMAD R11, R12, R11, UR8 ;  /* 0x000000080c0b7e24 */ /* 0x020fe2000f8e020b */
[----:B------:R-:W-:Y:S01]  /*0690*/  ISETP.NE.AND P2, PT, R4, RZ, PT ;  /* 0x000000ff0400720c */ /* 0x000fe20003f45270 */
[----:B------:R-:W0:Y:S02]  /*06a0*/  FENCE.VIEW.ASYNC.S ;  /* 0x00000000000073c6 */ /* 0x000e240000000000 */
[----:B0-----:R0:W1:Y:S01]  /*06b0*/  @!UP0 SYNCS.EXCH.64 URZ, [UR6+0x40], UR4 ;  /* 0x00004004063f85b2 */ /* 0x0010620008000100 */
[----:B------:R-:W-:Y:S02]  /*06c0*/  SEL R4, RZ, 0x1, !P1 ;  /* 0x00000001ff047807 */ /* 0x000fe40004800000 */
[----:B------:R-:W-:Y:S02]  /*06d0*/  ISETP.EQ.OR P4, PT, R11, RZ, !P4 ;  /* 0x000000ff0b00720c */ /* 0x000fe40006782670 */
[----:B------:R-:W-:-:S02]  /*06e0*/  SEL R4, R4, 0x2, P5 ;  /* 0x0000000204047807 */ /* 0x000fc40002800000 */
[----:B------:R-:W-:Y:S01]  /*06f0*/  PLOP3.LUT P0, PT, P0, P4, PT, 0x80, 0x0 ;  /* 0x000000000000781c */ /* 0x000fe20000709070 */
[----:B------:R0:W2:Y:S01]  /*0700*/  @!UP1 SYNCS.EXCH.64 URZ, [UR6+0x48], UR4 ;  /* 0x00004804063f95b2 */ /* 0x0000a20008000100 */
[----:B------:R-:W-:Y:S01]  /*0710*/  NOP ;  /* 0x0000000000007918 */ /* 0x000fe20000000000 */
[----:B------:R-:W-:Y:S10]  /*0720*/  @!P3 BRA `(.L_x_3) ;  /* 0x000000000008b947 */ /* 0x000ff40003800000 */
[----:B-12-4-:R-:W-:Y:S01]  /*0730*/  UCGABAR_ARV ;  /* 0x00000000000079c7 */ /* 0x016fe20008000000 */
[----:B------:R-:W-:Y:S05]  /*0740*/  BRA `(.L_x_4) ;  /* 0x0000000000047947 */ /* 0x000fea0003800000 */
.L_x_3:
[----:B-12-4-:R-:W-:Y:S01]  /*0750*/  NOP ;  /* 0x0000000000007918 */ /* 0x016fe20000000000 */
.L_x_4:
[----:B------:R-:W1:Y:S01]  /*0760*/  LDC R2, c[0x0][0x65c] ;  /* 0x00019700ff027b82 */ /* 0x000e620000000800 */
[----:B------:R-:W-:Y:S01]  /*0770*/  IMAD.MOV.U32 R3, RZ, RZ, RZ ;  /* 0x000000ffff037224 */ /* 0x000fe200078e00ff */
[----:B-1----:R-:W-:Y:S01]  /*0780*/  ISETP.NE.AND P4, PT, R2, 0x1, PT ;  /* 0x000000010200780c */ /* 0x002fe20003f85270 */
[----:B------:R-:W-:-:S12]  /*0790*/  IMAD.U32 R2, RZ, RZ, UR8 ;  /* 0x00000008ff027e24 */ /* 0x000fd8000f8e00ff */
[----:B------:R-:W1:Y:S01]  /*07a0*/  @P4 LDC R15, c[0x0][0x10] ;  /* 0x00000400ff0f4b82 */ /* 0x000e620000000800 */
[----:B------:R-:W-:Y:S02]  /*07b0*/  @P4 IMAD.MOV.U32 R9, RZ, RZ, RZ ;  /* 0x000000ffff094224 */ /* 0x000fe400078e00ff */
[----:B------:R-:W-:-:S05]  /*07c0*/  @P4 IMAD.MOV.U32 R7, RZ, RZ, RZ ;  /* 0x000000ffff074224 */ /* 0x000fca00078e00ff */
[----:B------:R-:W2:Y:S01]  /*07d0*/  @!P4 LDC R13, c[0x0][0xc] ;  /* 0x00000300ff0dcb82 */ /* 0x000ea20000000800 */
[----:B-1----:R-:W-:-:S04]  /*07e0*/  @P4 IMAD.WIDE.U32 R14, R15, UR8, R8 ;  /* 0x000000080f0e4c25 */ /* 0x002fc8000f8e0008 */
[----:B--2---:R-:W-:-:S04]  /*07f0*/  @!P4 IMAD.WIDE.U32 R12, R8, R13, R2 ;  /* 0x0000000d080cc225 */ /* 0x004fc800078e0002 */
[----:B------:R-:W-:Y:S02]  /*0800*/  @P4 IMAD.MOV.U32 R2, RZ, RZ, R14 ;  /* 0x000000ffff024224 */ /* 0x000fe400078e000e */
[----:B------:R-:W-:Y:S02]  /*0810*/  @P4 IMAD.IADD R3, R15, 0x1, R7 ;  /* 0x000000010f034824 */ /* 0x000fe400078e0207 */
[----:B------:R-:W-:Y:S02]  /*0820*/  @!P4 IMAD.MOV.U32 R2, RZ, RZ, R12 ;  /* 0x000000ffff02c224 */ /* 0x000fe400078e000c */
[----:B------:R-:W-:Y:S01]  /*0830*/  @!P4 IMAD.MOV.U32 R3, RZ, RZ, R13 ;  /* 0x000000ffff03c224 */ /* 0x000fe200078e000d */
[----:B------:R-:W-:Y:S06]  /*0840*/  @!P3 BRA `(.L_x_5) ;  /* 0x00000000000cb947 */ /* 0x000fec0003800000 */
[----:B------:R-:W-:Y:S01]  /*0850*/  UCGABAR_WAIT ;  /* 0x0000000000007dc7 */ /* 0x000fe20008000000 */
[----:B------:R-:W-:Y:S01]  /*0860*/  CCTL.IVALL ;  /* 0x00000000ff00798f */ /* 0x000fe20002000000 */
[----:B------:R-:W-:Y:S05]  /*0870*/  BRA `(.L_x_6) ;  /* 0x0000000000047947 */ /* 0x000fea0003800000 */
.L_x_5:
[----:B------:R-:W-:Y:S06]  /*0880*/  BAR.SYNC.DEFER_BLOCKING 0x0 ;  /* 0x0000000000007b1d */ /* 0x000fec0000010000 */
.L_x_6:
[----:B------:R-:W-:Y:S05]  /*0890*/  @!P2 BRA `(.L_x_7) ;  /* 0x000000780074a947 */ /* 0x000fea0003800000 */
[----:B------:R-:W-:-:S13]  /*08a0*/  ISETP.GT.U32.AND P1, PT, R10, 0x1, PT ;  /* 0x000000010a00780c */ /* 0x000fda0003f24070 */
[----:B0-----:R-:W-:Y:S05]  /*08b0*/  @P1 EXIT ;  /* 0x000000000000194d */ /* 0x001fea0003800000 */
[----:B------:R-:W-:Y:S01]  /*08c0*/  ULDC.64 UR4, c[0x0][0x650] ;  /* 0x0001940000047ab9 */ /* 0x000fe20000000a00 */
[----:B------:R-:W-:Y:S01]  /*08d0*/  PRMT R14, RZ, 0x7610, R14 ;  /* 0x00007610ff0e7816 */ /* 0x000fe2000000000e */
[----:B------:R-:W-:Y:S01]  /*08e0*/  IMAD.MOV.U32 R7, RZ, RZ, -0x1 ;  /* 0xffffffffff077424 */ /* 0x000fe200078e00ff */
[----:B------:R-:W-:Y:S01]  /*08f0*/  ISETP.GE.U32.AND P1, PT, R2, UR4, PT ;  /* 0x0000000402007c0c */ /* 0x000fe2000bf26070 */
[----:B------:R-:W-:Y:S02]  /*0900*/  IMAD.MOV.U32 R10, RZ, RZ, -0x1 ;  /* 0xffffffffff0a7424 */ /* 0x000fe400078e00ff */
[----:B------:R-:W-:Y:S01]  /*0910*/  IMAD.MOV.U32 R6, RZ, RZ, -0x1 ;  /* 0xffffffffff067424 */ /* 0x000fe200078e00ff */
[----:B------:R-:W-:-:S13]  /*0920*/  ISETP.GE.U32.AND.EX P1, PT, R3, UR5, PT, P1 ;  /* 0x0000000503007c0c */ /* 0x000fda000bf26110 */
[----:B------:R-:W-:Y:S05]  /*0930*/  @P1 BRA `(.L_x_8) ;  /* 0x0000000400281947 */ /* 0x000fea0003800000 */
[----:B------:R-:W0:Y:S01]  /*0940*/  LDC.64 R22, c[0x0][0x628] ;  /* 0x00018a00ff167b82 */ /* 0x000e220000000a00 */
[----:B------:R-:W-:Y:S02]  /*0950*/  IMAD.MOV.U32 R6, RZ, RZ, R2 ;  /* 0x000000ffff067224 */ /* 0x000fe400078e0002 */
[----:B------:R-:W-:-:S05]  /*0960*/  IMAD.MOV.U32 R7, RZ, RZ, R3 ;  /* 0x000000ffff077224 */ /* 0x000fca00078e0003 */
[----:B------:R-:W1:Y:S08]  /*0970*/  LDC R10, c[0x0][0x630] ;  /* 0x00018c00ff0a7b82 */ /* 0x000e700000000800 */
[----:B------:R-:W2:Y:S01]  /*0980*/  LDC.64 R24, c[0x0][0x620] ;  /* 0x00018800ff187b82 */ /* 0x000ea20000000a00 */
[----:B0-----:R-:W-:-:S04]  /*0990*/  ISETP.NE.U32.AND P1, PT, R22, RZ, PT ;  /* 0x000000ff1600720c */ /* 0x001fc80003f25070 */
[----:B------:R-:W-:-:S13]  /*09a0*/  ISETP.NE.AND.EX P1, PT, R23, RZ, PT, P1 ;  /* 0x000000ff1700720c */ /* 0x000fda0003f25310 */
[----:B-12---:R-:W-:Y:S05]  /*09b0*/  @!P1 BRA `(.L_x_9) ;  /* 0x0000000000289947 */ /* 0x006fea0003800000 */
[----:B------:R-:W0:Y:S02]  /*09c0*/  LDC R15, c[0x0][0x634] ;  /* 0x00018d00ff0f7b82 */ /* 0x000e240000000800 */
[----:B0-----:R-:W-:-:S05]  /*09d0*/  IADD3 R15, P1, R2, R15, RZ ;  /* 0x0000000f020f7210 */ /* 0x001fca0007f3e0ff */
[----:B------:R-:W-:-:S04]  /*09e0*/  IMAD.X R17, RZ, RZ, R3, P1 ;  /* 0x000000ffff117224 */ /* 0x000fc800008e0603 */
[----:B------:R-:W-:-:S04]  /*09f0*/  IMAD.WIDE.U32 R6, R17, R22, RZ ;  /* 0x0000001611067225 */ /* 0x000fc800078e00ff */
[----:B------:R-:W-:-:S04]  /*0a00*/  IMAD.WIDE.U32 R12, P1, R15, R23, R6 ;  /* 0x000000170f0c7225 */ /* 0x000fc80007820006 */
[----:B------:R-:W-:-:S04]  /*0a10*/  IMAD.WIDE.U32 R6, R15, R22, RZ ;  /* 0x000000160f067225 */ /* 0x000fc800078e00ff */
[----:B------:R-:W-:Y:S01]  /*0a20*/  IMAD.X R15, RZ, RZ, RZ, P1 ;  /* 0x000000ffff0f7224 */ /* 0x000fe200008e06ff */
[----:B------:R-:W-:Y:S01]  /*0a30*/  IADD3 RZ, P1, R7, R12, RZ ;  /* 0x0000000c07ff7210 */ /* 0x000fe20007f3e0ff */
[----:B------:R-:W-:-:S04]  /*0a40*/  IMAD.MOV.U32 R14, RZ, RZ, R13 ;  /* 0x000000ffff0e7224 */ /* 0x000fc800078e000d */
[----:B------:R-:W-:-:S08]  /*0a50*/  IMAD.WIDE.U32.X R6, R17, R23, R14, P1 ;  /* 0x0000001711067225 */ /* 0x000fd000008e040e */
.L_x_9:
[----:B------:R-:W0:Y:S01]  /*0a60*/  LDC.64 R22, c[0x0][0x640] ;  /* 0x00019000ff167b82 */ /* 0x000e220000000a00 */
[--C-:B------:R-:W-:Y:S01]  /*0a70*/  SHF.R.U64 R26, R6, R10, R7.reuse ;  /* 0x0000000a061a7219 */ /* 0x100fe20000001207 */
[----:B------:R-:W-:Y:S01]  /*0a80*/  IMAD R20, R19, R20, R8 ;  /* 0x0000001413147224 */ /* 0x000fe200078e0208 */
[----:B------:R-:W-:Y:S01]  /*0a90*/  SHF.R.U32.HI R6, RZ, R10, R7 ;  /* 0x0000000aff067219 */ /* 0x000fe20000011607 */
[----:B------:R-:W-:Y:S01]  /*0aa0*/  IMAD.MOV.U32 R19, RZ, RZ, 0x1 ;  /* 0x00000001ff137424 */ /* 0x000fe200078e00ff */
[----:B------:R-:W-:-:S03]  /*0ab0*/  IADD3 R9, P1, RZ, -R26, RZ ;  /* 0x8000001aff097210 */ /* 0x000fc60007f3e0ff */
[----:B------:R-:W1:Y:S02]  /*0ac0*/  LDC R12, c[0x0][0x618] ;  /* 0x00018600ff0c7b82 */ /* 0x000e640000000800 */
[----:B------:R-:W-:-:S04]  /*0ad0*/  IMAD.X R7, RZ, RZ, ~R6, P1 ;  /* 0x000000ffff077224 */ /* 0x000fc800008e0e06 */
[-C--:B------:R-:W-:Y:S02]  /*0ae0*/  IMAD R10, R7, R24.reuse, RZ ;  /* 0x00000018070a7224 */ /* 0x080fe400078e02ff */
[----:B------:R-:W2:Y:S01]  /*0af0*/  LDC R16, c[0x0][0x608] ;  /* 0x00018200ff107b82 */ /* 0x000ea20000000800 */
[----:B------:R-:W-:-:S04]  /*0b00*/  IMAD.WIDE.U32 R6, R9, R24, R2 ;  /* 0x0000001809067225 */ /* 0x000fc800078e0002 */
[----:B------:R-:W-:-:S03]  /*0b10*/  IMAD R9, R9, R25, R10 ;  /* 0x0000001909097224 */ /* 0x000fc600078e020a */
[----:B------:R-:W3:Y:S01]  /*0b20*/  LDC R18, c[0x0][0x658] ;  /* 0x00019600ff127b82 */ /* 0x000ee20000000800 */
[----:B------:R-:W-:Y:S01]  /*0b30*/  IMAD.IADD R7, R7, 0x1, R9 ;  /* 0x0000000107077824 */ /* 0x000fe200078e0209 */
[----:B0-----:R-:W-:Y:S01]  /*0b40*/  ISETP.NE.U32.AND P1, PT, R22, RZ, PT ;  /* 0x000000ff1600720c */ /* 0x001fe20003f25070 */
[----:B------:R-:W-:-:S03]  /*0b50*/  IMAD.MOV.U32 R9, RZ, RZ, -0x1 ;  /* 0xffffffffff097424 */ /* 0x000fc600078e00ff */
[----:B------:R-:W-:Y:S02]  /*0b60*/  ISETP.NE.AND.EX P1, PT, R23, RZ, PT, P1 ;  /* 0x000000ff1700720c */ /* 0x000fe40003f25310 */
[----:B------:R-:W0:Y:S01]  /*0b70*/  LDC R17, c[0x0][0x600] ;  /* 0x00018000ff117b82 */ /* 0x000e220000000800 */
[-CC-:B-1----:R-:W-:Y:S02]  /*0b80*/  SHF.R.U64 R14, R6, R12.reuse, R7.reuse ;  /* 0x0000000c060e7219 */ /* 0x182fe40000001207 */
[----:B------:R-:W-:-:S05]  /*0b90*/  SHF.R.U32.HI R7, RZ, R12, R7 ;  /* 0x0000000cff077219 */ /* 0x000fca0000011607 */
[----:B------:R-:W1:Y:S01]  /*0ba0*/  LDC R21, c[0x0][0x648] ;  /* 0x00019200ff157b82 */ /* 0x000e620000000800 */
[-CC-:B--2---:R-:W-:Y:S02]  /*0bb0*/  SHF.R.U64 R27, R14, R16.reuse, R7.reuse ;  /* 0x000000100e1b7219 */ /* 0x184fe40000001207 */
[----:B------:R-:W-:-:S05]  /*0bc0*/  SHF.R.U32.HI R7, RZ, R16, R7 ;  /* 0x00000010ff077219 */ /* 0x000fca0000011607 */
[----:B------:R-:W2:Y:S01]  /*0bd0*/  LDC R25, c[0x0][0x638] ;  /* 0x00018e00ff197b82 */ /* 0x000ea20000000800 */
[-C--:B---3--:R-:W-:Y:S02]  /*0be0*/  SHF.L.U32 R6, R9, R18.reuse, RZ ;  /* 0x0000001209067219 */ /* 0x088fe400000006ff */
[--C-:B------:R-:W-:Y:S02]  /*0bf0*/  SHF.R.U64 R16, R27, R18, R7.reuse ;  /* 0x000000121b107219 */ /* 0x100fe40000001207 */
[----:B------:R-:W-:Y:S02]  /*0c00*/  LOP3.LUT R10, RZ, R6, RZ, 0x33, !PT ;  /* 0x00000006ff0a7212 */ /* 0x000fe400078e33ff */
[----:B------:R-:W-:Y:S01]  /*0c10*/  SHF.R.U32.HI R7, RZ, R18, R7 ;  /* 0x00000012ff077219 */ /* 0x000fe20000011607 */
[----:B------:R-:W3:Y:S01]  /*0c20*/  LDC R24, c[0x0][0x610] ;  /* 0x00018400ff187b82 */ /* 0x000ee20000000800 */
[----:B------:R-:W-:Y:S01]  /*0c30*/  IMAD.MOV.U32 R6, RZ, RZ, R16 ;  /* 0x000000ffff067224 */ /* 0x000fe200078e0010 */
[----:B------:R-:W-:Y:S06]  /*0c40*/  @!P1 BRA `(.L_x_10) ;  /* 0x0000000000289947 */ /* 0x000fec0003800000 */
[----:B------:R-:W4:Y:S02]  /*0c50*/  LDC R13, c[0x0][0x64c] ;  /* 0x00019300ff0d7b82 */ /* 0x000f240000000800 */
[----:B----4-:R-:W-:-:S05]  /*0c60*/  IADD3 R13, P1, R16, R13, RZ ;  /* 0x0000000d100d7210 */ /* 0x010fca0007f3e0ff */
        /* <DEDUP_REMOVED lines=8> */
.L_x_10:
[----:B-1----:R-:W-:Y:S01]  /*0cf0*/  SHF.R.U64 R8, R6, R21, R7 ;  /* 0x0000001506087219 */ /* 0x002fe20000001207 */
[----:B0-----:R-:W-:Y:S01]  /*0d00*/  VIADD R9, R17, 0xffffffff ;  /* 0xffffffff11097836 */ /* 0x001fe20000000000 */
[----:B------:R-:W-:Y:S02]  /*0d10*/  SHF.L.U32 R6, R19, R18, RZ ;  /* 0x0000001213067219 */ /* 0x000fe400000006ff */
[----:B------:R-:W-:Y:S01]  /*0d20*/  LOP3.LUT R7, R27, R10, RZ, 0xc0, !PT ;  /* 0x0000000a1b077212 */ /* 0x000fe200078ec0ff */
[----:B------:R-:W-:Y:S01]  /*0d30*/  IMAD.MOV R10, RZ, RZ, -R8 ;  /* 0x000000ffff0a7224 */ /* 0x000fe200078e0a08 */
[----:B------:R-:W-:Y:S02]  /*0d40*/  SEL R11, R11, R20, !P4 ;  /* 0x000000140b0b7207 */ /* 0x000fe40006000000 */
[----:B------:R-:W-:Y:S01]  /*0d50*/  LOP3.LUT R9, R14, R9, RZ, 0xc0, !PT ;  /* 0x000000090e097212 */ /* 0x000fe200078ec0ff */
[----:B------:R-:W-:Y:S02]  /*0d60*/  IMAD R8, R6, R8, R7 ;  /* 0x0000000806087224 */ /* 0x000fe400078e0207 */
[----:B--2---:R-:W-:-:S02]  /*0d70*/  IMAD R6, R10, R25, R16 ;  /* 0x000000190a067224 */ /* 0x004fc400078e0210 */
[----:B---3--:R-:W-:Y:S02]  /*0d80*/  IMAD R11, R8, R24, R11 ;  /* 0x00000018080b7224 */ /* 0x008fe400078e020b */
[----:B------:R-:W-:Y:S02]  /*0d90*/  IMAD R6, R6, R17, R9 ;  /* 0x0000001106067224 */ /* 0x000fe400078e0209 */
[----:B------:R-:W-:-:S03]  /*0da0*/  IMAD.MOV.U32 R14, RZ, RZ, 0x1 ;  /* 0x00000001ff0e7424 */ /* 0x000fc600078e00ff */
[----:B------:R-:W-:Y:S02]  /*0db0*/  SEL R10, R6, R11, !P4 ;  /* 0x0000000b060a7207 */ /* 0x000fe40006000000 */
[----:B------:R-:W-:Y:S01]  /*0dc0*/  SEL R7, R11, R6, !P4 ;  /* 0x000000060b077207 */ /* 0x000fe20006000000 */
[----:B------:R-:W-:-:S07]  /*0dd0*/  IMAD.MOV.U32 R6, RZ, RZ, R26 ;  /* 0x000000ffff067224 */ /* 0x000fce00078e001a */
.L_x_8:
[----:B------:R-:W-:-:S08]  /*0de0*/  NOP ;  /* 0x0000000000007918 */ /* 0x000fd00000000000 */
[----:B------:R-:W0:Y:S02]  /*0df0*/  USETMAXREG.TRY_ALLOC.CTAPOOL UP0, 0xe8 ;  /* 0x000000e8000079c8 */ /* 0x000e240008000600 */
[----:B0-----:R-:W-:-:S13]  /*0e00*/  PLOP3.LUT P1, PT, PT, PT, UP0, 0x80, 0x0 ;  /* 0x000000000000781c */ /* 0x001fda0003f2f008 */
[----:B------:R-:W-:Y:S05]  /*0e10*/  @!P1 BRA `(.L_x_8) ;  /* 0xfffffffc00f09947 */ /* 0x000fea000383ffff */
[----:B------:R-:W-:Y:S01]  /*0e20*/  ULDC.64 UR4, c[0x0][0x598] ;  /* 0x0001660000047ab9 */ /* 0x000fe20000000a00 */
[----:B------:R-:W-:Y:S01]  /*0e30*/  ULDC.64 UR20, c[0x0][0x208] ;  /* 0x0000820000147ab9 */ /* 0x000fe20000000a00 */
[----:B------:R-:W-:-:S04]  /*0e40*/  ISETP.NE.U32.AND P1, PT, RZ, UR4, PT ;  /* 0x00000004ff007c0c */ /* 0x000fc8000bf25070 */
[----:B------:R-:W-:-:S13]  /*0e50*/  ISETP.NE.AND.EX P1, PT, RZ, UR5, PT, P1 ;  /* 0x00000005ff007c0c */ /* 0x000fda000bf25310 */
[----:B------:R-:W-:Y:S05]  /*0e60*/  @!P1 BRA `(.L_x_11) ;  /* 0x00000000001c9947 */ /* 0x000fea0003800000 */
[----:B------:R-:W0:Y:S02]  /*0e70*/  LDC.64 R8, c[0x0][0x598] ;  /* 0x00016600ff087b82 */ /* 0x000e240000000a00 */
[----:B0-----:R-:W2:Y:S02]  /*0e80*/  LDG.E.64 R8, desc[UR20][R8.64] ;  /* 0x0000001408087981 */ /* 0x001ea4000c1e1b00 */
[----:B--2---:R-:W-:-:S04]  /*0e90*/  ISETP.NE.U32.AND P1, PT, R8, RZ, PT ;  /* 0x000000ff0800720c */ /* 0x004fc80003f25070 */
[----:B------:R-:W-:-:S13]  /*0ea0*/  ISETP.NE.AND.EX P1, PT, R9, RZ, PT, P1 ;  /* 0x000000ff0900720c */ /* 0x000fda0003f25310 */
[----:B------:R-:W-:Y:S05]  /*0eb0*/  @!P1 BRA `(.L_x_11) ;  /* 0x0000000000089947 */ /* 0x000fea0003800000 */
[----:B------:R0:W5:Y:S01]  /*0ec0*/  LD.E R8, desc[UR20][R8.64] ;  /* 0x0000001408087980 */ /* 0x000162000c101900 */
[----:B------:R-:W-:Y:S05]  /*0ed0*/  BRA `(.L_x_12) ;  /* 0x0000000000207947 */ /* 0x000fea0003800000 */
.L_x_11:
[----:B------:R-:W-:Y:S02]  /*0ee0*/  ULDC.64 UR4, c[0x0][0x588] ;  /* 0x0001620000047ab9 */ /* 0x000fe40000000a00 */
[----:B------:R-:W-:-:S04]  /*0ef0*/  ISETP.NE.U32.AND P1, PT, RZ, UR4, PT ;  /* 0x00000004ff007c0c */ /* 0x000fc8000bf25070 */
[----:B------:R-:W-:-:S13]  /*0f00*/  ISETP.NE.AND.EX P1, PT, RZ, UR5, PT, P1 ;  /* 0x00000005ff007c0c */ /* 0x000fda000bf25310 */
[----:B------:R-:W-:Y:S05]  /*0f10*/  @!P1 BRA `(.L_x_13) ;  /* 0x00000000000c9947 */ /* 0x000fea0003800000 */
[----:B------:R-:W0:Y:S02]  /*0f20*/  LDC.64 R8, c[0x0][0x588] ;  /* 0x00016200ff087b82 */ /* 0x000e240000000a00 */
[----:B0-----:R1:W5:Y:S01]  /*0f30*/  LDG.E R8, desc[UR20][R8.64] ;  /* 0x0000001408087981 */ /* 0x001362000c1e1900 */
[----:B------:R-:W-:Y:S05]  /*0f40*/  BRA `(.L_x_12) ;  /* 0x0000000000047947 */ /* 0x000fea0003800000 */
.L_x_13:
[----:B------:R-:W2:Y:S02]  /*0f50*/  LDC R8, c[0x0][0x580] ;  /* 0x00016000ff087b82 */ /* 0x000ea40000000800 */
.L_x_12:
[----:B------:R-:W-:Y:S02]  /*0f60*/  ULDC.64 UR4, c[0x0][0x5a0] ;  /* 0x0001680000047ab9 */ /* 0x000fe40000000a00 */
[----:B------:R-:W-:-:S04]  /*0f70*/  ISETP.NE.U32.AND P1, PT, RZ, UR4, PT ;  /* 0x00000004ff007c0c */ /* 0x000fc8000bf25070 */
[----:B------:R-:W-:-:S13]  /*0f80*/  ISETP.NE.AND.EX P1, PT, RZ, UR5, PT, P1 ;  /* 0x00000005ff007c0c */ /* 0x000fda000bf25310 */
[----:B------:R-:W-:Y:S05]  /*0f90*/  @!P1 BRA `(.L_x_14) ;  /* 0x00000000001c9947 */ /* 0x000fea0003800000 */
[----:B------:R-:W3:Y:S02]  /*0fa0*/  LDC.64 R12, c[0x0][0x5a0] ;  /* 0x00016800ff0c7b82 */ /* 0x000ee40000000a00 */
[----:B---3--:R-:W3:Y:S02]  /*0fb0*/  LDG.E.64 R12, desc[UR20][R12.64] ;  /* 0x000000140c0c7981 */ /* 0x008ee4000c1e1b00 */
[----:B---3--:R-:W-:-:S04]  /*0fc0*/  ISETP.NE.U32.AND P1, PT, R12, RZ, PT ;  /* 0x000000ff0c00720c */ /* 0x008fc80003f25070 */
[----:B------:R-:W-:-:S13]  /*0fd0*/  ISETP.NE.AND.EX P1, PT, R13, RZ, PT, P1 ;  /* 0x000000ff0d00720c */ /* 0x000fda0003f25310 */
[----:B------:R-:W-:Y:S05]  /*0fe0*/  @!P1 BRA `(.L_x_14) ;  /* 0x0000000000089947 */ /* 0x000fea0003800000 */
[----:B01----:R0:W5:Y:S01]  /*0ff0*/  LD.E R9, desc[UR20][R12.64] ;  /* 0x000000140c097980 */ /* 0x003162000c101900 */
[----:B------:R-:W-:Y:S05]  /*1000*/  BRA `(.L_x_15) ;  /* 0x0000000000207947 */ /* 0x000fea0003800000 */
.L_x_14:
[----:B------:R-:W-:Y:S02]  /*1010*/  ULDC.64 UR4, c[0x0][0x590] ;  /* 0x0001640000047ab9 */ /* 0x000fe40000000a00 */
[----:B------:R-:W-:-:S04]  /*1020*/  ISETP.NE.U32.AND P1, PT, RZ, UR4, PT ;  /* 0x00000004ff007c0c */ /* 0x000fc8000bf25070 */
[----:B------:R-:W-:-:S13]  /*1030*/  ISETP.NE.AND.EX P1, PT, RZ, UR5, PT, P1 ;  /* 0x00000005ff007c0c */ /* 0x000fda000bf25310 */
[----:B------:R-:W-:Y:S05]  /*1040*/  @!P1 BRA `(.L_x_16) ;  /* 0x00000000000c9947 */ /* 0x000fea0003800000 */
[----:B------:R-:W0:Y:S02]  /*1050*/  LDC.64 R12, c[0x0][0x590] ;  /* 0x00016400ff0c7b82 */ /* 0x000e240000000a00 */
[----:B01----:R1:W5:Y:S01]  /*1060*/  LDG.E R9, desc[UR20][R12.64] ;  /* 0x000000140c097981 */ /* 0x003362000c1e1900 */
[----:B------:R-:W-:Y:S05]  /*1070*/  BRA `(.L_x_15) ;  /* 0x0000000000047947 */ /* 0x000fea0003800000 */
.L_x_16:
[----:B01----:R-:W3:Y:S02]  /*1080*/  LDC R9, c[0x0][0x584] ;  /* 0x00016100ff097b82 */ /* 0x003ee40000000800 */
.L_x_15:
[----:B------:R-:W-:-:S13]  /*1090*/  LOP3.LUT P1, RZ, R14, 0xff, RZ, 0xc0, !PT ;  /* 0x000000ff0eff7812 */ /* 0x000fda000782c0ff */
[----:B------:R-:W-:Y:S05]  /*10a0*/  @!P1 EXIT ;  /* 0x000000000000994d */ /* 0x000fea0003800000 */
[----:B------:R-:W-:Y:S01]  /*10b0*/  ULDC UR4, c[0x0][0x28c] ;  /* 0x0000a30000047ab9 */ /* 0x000fe20000000800 */
[----:B------:R-:W-:Y:S01]  /*10c0*/  LOP3.LUT R146, R4, 0x1, RZ, 0xfc, !PT ;  /* 0x0000000104927812 */ /* 0x000fe200078efcff */
[----:B------:R-:W-:-:S04]  /*10d0*/  UIADD3 UR4, UR4, 0x7f, URZ ;  /* 0x0000007f04047890 */ /* 0x000fc8000fffe03f */
[----:B------:R-:W-:-:S04]  /*10e0*/  USHF.R.S32.HI UR5, URZ, 0x1f, UR4 ;  /* 0x0000001f3f057899 */ /* 0x000fc80008011404 */
[----:B------:R-:W-:-:S03]  /*10f0*/  ULEA.HI UR5, UR5, UR4, URZ, 0x7 ;  /* 0x0000000405057291 */ /* 0x000fc6000f8f383f */
[----:B------:R-:W-:Y:S01]  /*1100*/  UMOV UR4, URZ ;  /* 0x0000003f00047c82 */ /* 0x000fe20008000000 */
[----:B------:R-:W-:-:S03]  /*1110*/  USHF.R.S32.HI UR9, URZ, 0x7, UR5 ;  /* 0x000000073f097899 */ /* 0x000fc60008011405 */
[----:B------:R-:W-:-:S09]  /*1120*/  UMOV UR5, URZ ;  /* 0x0000003f00057c82 */ /* 0x000fd20008000000 */
.L_x_171:
[----:B------:R-:W-:Y:S01]  /*1130*/  LOP3.LUT R11, R0, 0x80, RZ, 0xc0, !PT ;  /* 0x00000080000b7812 */ /* 0x000fe200078ec0ff */
[----:B------:R-:W4:Y:S01]  /*1140*/  S2UR UR13, SR_CgaCtaId ;  /* 0x00000000000d79c3 */ /* 0x000f220000008800 */
[----:B------:R-:W-:Y:S01]  /*1150*/  UMOV UR12, 0x400 ;  /* 0x00000400000c7882 */ /* 0x000fe20000000000 */
[----:B------:R-:W-:Y:S01]  /*1160*/  UMOV UR6, URZ ;  /* 0x0000003f00067c82 */ /* 0x000fe20008000000 */
[----:B------:R-:W-:Y:S01]  /*1170*/  SHF.R.U32.HI R11, RZ, 0x7, R11 ;  /* 0x00000007ff0b7819 */ /* 0x000fe2000001160b */
[----:B------:R-:W-:Y:S01]  /*1180*/  UMOV UR7, URZ ;  /* 0x0000003f00077c82 */ /* 0x000fe20008000000 */
[----:B------:R-:W-:Y:S02]  /*1190*/  CS2R R20, SRZ ;  /* 0x0000000000147805 */ /* 0x000fe4000001ff00 */
[----:B------:R-:W-:Y:S02]  /*11a0*/  CS2R R18, SRZ ;  /* 0x0000000000127805 */ /* 0x000fe4000001ff00 */
[----:B------:R-:W-:Y:S01]  /*11b0*/  CS2R R22, SRZ ;  /* 0x0000000000167805 */ /* 0x000fe2000001ff00 */
[----:B01---5:R-:W0:Y:S01]  /*11c0*/  LDC R12, c[0x0][0x28c] ;  /* 0x0000a300ff0c7b82 */ /* 0x023e220000000800 */
[----:B------:R-:W1:Y:S01]  /*11d0*/  SHFL.IDX PT, R11, R11, RZ, 0x1f ;  /* 0x00001fff0b0b7589 */ /* 0x000e6200000e0000 */
[----:B------:R-:W-:-:S02]  /*11e0*/  CS2R R88, SRZ ;  /* 0x0000000000587805 */ /* 0x000fc4000001ff00 */
[----:B------:R-:W-:Y:S02]  /*11f0*/  CS2R R90, SRZ ;  /* 0x00000000005a7805 */ /* 0x000fe4000001ff00 */
[----:B------:R-:W-:Y:S02]  /*1200*/  CS2R R92, SRZ ;  /* 0x00000000005c7805 */ /* 0x000fe4000001ff00 */
[----:B------:R-:W-:Y:S02]  /*1210*/  CS2R R94, SRZ ;  /* 0x00000000005e7805 */ /* 0x000fe4000001ff00 */
[----:B------:R-:W-:Y:S02]  /*1220*/  CS2R R96, SRZ ;  /* 0x0000000000607805 */ /* 0x000fe4000001ff00 */
[----:B------:R-:W-:Y:S02]  /*1230*/  CS2R R98, SRZ ;  /* 0x0000000000627805 */ /* 0x000fe4000001ff00 */
        /* <DEDUP_REMOVED lines=16> */
[----:B0-----:R-:W-:Y:S02]  /*1340*/  ISETP.GE.AND P1, PT, R12, 0x1, PT ;  /* 0x000000010c00780c */ /* 0x001fe40003f26270 */
[----:B------:R-:W-:Y:S02]  /*1350*/  CS2R R132, SRZ ;  /* 0x0000000000847805 */ /* 0x000fe4000001ff00 */
[----:B-1----:R-:W-:-:S02]  /*1360*/  R2UR UR8, R11 ;  /* 0x000000000b0872ca */ /* 0x002fc400000e0000 */
[----:B------:R-:W-:Y:S02]  /*1370*/  CS2R R134, SRZ ;  /* 0x0000000000867805 */ /* 0x000fe4000001ff00 */
[----:B------:R-:W-:Y:S02]  /*1380*/  CS2R R136, SRZ ;  /* 0x0000000000887805 */ /* 0x000fe4000001ff00 */
[----:B------:R-:W-:Y:S02]  /*1390*/  CS2R R138, SRZ ;  /* 0x00000000008a7805 */ /* 0x000fe4000001ff00 */
[----:B------:R-:W-:Y:S02]  /*13a0*/  CS2R R140, SRZ ;  /* 0x00000000008c7805 */ /* 0x000fe4000001ff00 */
[----:B------:R-:W-:Y:S02]  /*13b0*/  CS2R R142, SRZ ;  /* 0x00000000008e7805 */ /* 0x000fe4000001ff00 */
[----:B------:R-:W-:Y:S01]  /*13c0*/  CS2R R144, SRZ ;  /* 0x0000000000907805 */ /* 0x000fe2000001ff00 */
[----:B------:R-:W-:Y:S01]  /*13d0*/  IMAD.U32 R15, RZ, RZ, UR4 ;  /* 0x00000004ff0f7e24 */ /* 0x000fe2000f8e00ff */
[----:B------:R-:W-:-:S02]  /*13e0*/  CS2R R56, SRZ ;  /* 0x0000000000387805 */ /* 0x000fc4000001ff00 */
[----:B------:R-:W-:Y:S02]  /*13f0*/  CS2R R58, SRZ ;  /* 0x00000000003a7805 */ /* 0x000fe4000001ff00 */
[----:B------:R-:W-:Y:S02]  /*1400*/  CS2R R60, SRZ ;  /* 0x00000000003c7805 */ /* 0x000fe4000001ff00 */
[----:B------:R-:W-:Y:S02]  /*1410*/  CS2R R62, SRZ ;  /* 0x00000000003e7805 */ /* 0x000fe4000001ff00 */
[----:B------:R-:W-:Y:S01]  /*1420*/  CS2R R64, SRZ ;  /* 0x0000000000407805 */ /* 0x000fe2000001ff00 */
[----:B------:R-:W-:Y:S01]  /*1430*/  ULEA.HI UR10, UR8, UR8, URZ, 0x1 ;  /* 0x00000008080a7291 */ /* 0x000fe2000f8f083f */
[----:B------:R-:W-:Y:S02]  /*1440*/  CS2R R66, SRZ ;  /* 0x0000000000427805 */ /* 0x000fe4000001ff00 */
[----:B------:R-:W-:-:S02]  /*1450*/  CS2R R68, SRZ ;  /* 0x0000000000447805 */ /* 0x000fc4000001ff00 */
[----:B------:R-:W-:Y:S01]  /*1460*/  CS2R R70, SRZ ;  /* 0x0000000000467805 */ /* 0x000fe2000001ff00 */
[----:B------:R-:W-:Y:S01]  /*1470*/  ULOP3.LUT UR11, UR10, 0x7fffe, URZ, 0xc0, !UPT ;  /* 0x0007fffe0a0b7892 */ /* 0x000fe2000f8ec03f */
[----:B------:R-:W-:Y:S01]  /*1480*/  CS2R R72, SRZ ;  /* 0x0000000000487805 */ /* 0x000fe2000001ff00 */
[----:B----4-:R-:W-:Y:S01]  /*1490*/  ULEA UR10, UR13, UR12, 0x18 ;  /* 0x0000000c0d0a7291 */ /* 0x010fe2000f8ec03f */
[----:B------:R-:W-:Y:S01]  /*14a0*/  CS2R R74, SRZ ;  /* 0x00000000004a7805 */ /* 0x000fe2000001ff00 */
[----:B------:R-:W-:Y:S01]  /*14b0*/  UIADD3 UR11, UR8, -UR11, URZ ;  /* 0x8000000b080b7290 */ /* 0x000fe2000fffe03f */
[----:B------:R-:W-:Y:S01]  /*14c0*/  CS2R R76, SRZ ;  /* 0x00000000004c7805 */ /* 0x000fe2000001ff00 */
[----:B------:R-:W-:Y:S01]  /*14d0*/  UMOV UR12, UR5 ;  /* 0x00000005000c7c82 */ /* 0x000fe20008000000 */
[----:B------:R-:W-:Y:S01]  /*14e0*/  UMOV UR8, URZ ;  /* 0x0000003f00087c82 */ /* 0x000fe20008000000 */
[----:B------:R-:W-:Y:S01]  /*14f0*/  ULEA UR11, UR11, UR10, 0xd ;  /* 0x0000000a0b0b7291 */ /* 0x000fe2000f8e683f */
[----:B------:R-:W-:-:S02]  /*1500*/  CS2R R78, SRZ ;  /* 0x00000000004e7805 */ /* 0x000fc4000001ff00 */
[----:B------:R-:W-:Y:S02]  /*1510*/  CS2R R80, SRZ ;  /* 0x0000000000507805 */ /* 0x000fe4000001ff00 */
[----:B------:R-:W-:Y:S01]  /*1520*/  CS2R R82, SRZ ;  /* 0x0000000000527805 */ /* 0x000fe2000001ff00 */
[----:B------:R-:W-:Y:S01]  /*1530*/  UIADD3 UR11, UR11, 0x100, URZ ;  /* 0x000001000b0b7890 */ /* 0x000fe2000fffe03f */
[----:B------:R-:W-:Y:S02]  /*1540*/  CS2R R84, SRZ ;  /* 0x0000000000547805 */ /* 0x000fe4000001ff00 */
[----:B------:R-:W-:Y:S02]  /*1550*/  CS2R R86, SRZ ;  /* 0x0000000000567805 */ /* 0x000fe4000001ff00 */
[----:B------:R-:W-:Y:S01]  /*1560*/  CS2R R24, SRZ ;  /* 0x0000000000187805 */ /* 0x000fe2000001ff00 */
[----:B------:R-:W-:Y:S01]  /*1570*/  USHF.R.U32.HI UR11, URZ, 0x4, UR11 ;  /* 0x000000043f0b7899 */ /* 0x000fe2000801160b */
[----:B------:R-:W-:-:S02]  /*1580*/  CS2R R26, SRZ ;  /* 0x00000000001a7805 */ /* 0x000fc4000001ff00 */
[----:B------:R-:W-:Y:S02]  /*1590*/  CS2R R28, SRZ ;  /* 0x00000000001c7805 */ /* 0x000fe4000001ff00 */
[----:B------:R-:W-:Y:S01]  /*15a0*/  CS2R R30, SRZ ;  /* 0x00000000001e7805 */ /* 0x000fe2000001ff00 */
[----:B------:R-:W-:Y:S01]  /*15b0*/  ULOP3.LUT UR11, UR11, 0x3fff, URZ, 0xc0, !UPT ;  /* 0x00003fff0b0b7892 */ /* 0x000fe2000f8ec03f */
        /* <DEDUP_REMOVED lines=11> */
[----:B------:R-:W-:Y:S01]  /*1670*/  CS2R R54, SRZ ;  /* 0x0000000000367805 */ /* 0x000fe2000001ff00 */
[----:B--2---:R-:W-:Y:S06]  /*1680*/  @!P1 BRA `(.L_x_17) ;  /* 0x00000008009c9947 */ /* 0x004fec0003800000 */
[----:B------:R-:W-:-:S13]  /*1690*/  ISETP.NE.AND P2, PT, R146, 0x3, PT ;  /* 0x000000039200780c */ /* 0x000fda0003f45270 */
[----:B------:R-:W-:Y:S05]  /*16a0*/  @!P2 BRA `(.L_x_18) ;  /* 0x000000000004a947 */ /* 0x000fea0003800000 */
[----:B------:R-:W-:Y:S01]  /*16b0*/  BPT.TRAP 0x1 ;  /* 0x000000040000795c */ /* 0x000fe20000300000 */
.L_x_18:
[----:B------:R-:W-:Y:S01]  /*16c0*/  ULEA UR6, UR5, UR10, 0x3 ;  /* 0x0000000a05067291 */ /* 0x000fe2000f8e183f */
[----:B------:R-:W-:-:S05]  /*16d0*/  IMAD.U32 R11, RZ, RZ, UR4 ;  /* 0x00000004ff0b7e24 */ /* 0x000fca000f8e00ff */
[----:B------:R-:W-:-:S04]  /*16e0*/  SHF.L.U32 R11, R11, 0x1f, RZ ;  /* 0x0000001f0b0b7819 */ /* 0x000fc800000006ff */
[----:B------:R0:W1:Y:S01]  /*16f0*/  SYNCS.PHASECHK.TRANS64.TRYWAIT P1, [UR6], R11 ;  /* 0x0000000bff0075a7 */ /* 0x0000620008020146 */
[----:B------:R-:W-:Y:S05]  /*1700*/  @!P2 BRA `(.L_x_19) ;  /* 0x000000000004a947 */ /* 0x000fea0003800000 */
[----:B------:R-:W-:Y:S01]  /*1710*/  BPT.TRAP 0x1 ;  /* 0x000000040000795c */ /* 0x000fe20000300000 */
.L_x_19:
[----:B-1----:R-:W-:Y:S05]  /*1720*/  @P1 BRA `(.L_x_20) ;  /* 0x0000000000081947 */ /* 0x002fea0003800000 */
[----:B------:R-:W1:Y:S02]  /*1730*/  SYNCS.PHASECHK.TRANS64.TRYWAIT P1, [UR6], R11 ;  /* 0x0000000bff0075a7 */ /* 0x000e640008020146 */
[----:B-1----:R-:W-:Y:S05]  /*1740*/  @!P1 BRA `(.L_x_21) ;  /* 0x0000008000009947 */ /* 0x002fea0003800000 */
.L_x_20:
[----:B------:R-:W-:Y:S01]  /*1750*/  UIADD3 UR6, UR10, 0x18100, URZ ;  /* 0x000181000a067890 */ /* 0x000fe2000fffe03f */
[----:B------:R-:W-:Y:S01]  /*1760*/  WARPGROUP.ARRIVE ;  /* 0x00000000000079c5 */ /* 0x000fe20000000000 */
[----:B------:R-:W-:Y:S01]  /*1770*/  ULOP3.LUT UR8, UR11, 0x10000, URZ, 0xfc, !UPT ;  /* 0x000100000b087892 */ /* 0x000fe2000f8efc3f */
[----:B------:R-:W-:Y:S01]  /*1780*/  CS2R R20, SRZ ;  /* 0x0000000000147805 */ /* 0x000fe2000001ff00 */
[----:B------:R-:W-:Y:S01]  /*1790*/  USHF.R.U32.HI UR6, URZ, 0x4, UR6 ;  /* 0x000000043f067899 */ /* 0x000fe20008011606 */
[----:B------:R-:W-:Y:S01]  /*17a0*/  CS2R R18, SRZ ;  /* 0x0000000000127805 */ /* 0x000fe2000001ff00 */
[----:B------:R-:W-:Y:S01]  /*17b0*/  ULEA UR8, UR5, UR8, 0xb ;  /* 0x0000000805087291 */ /* 0x000fe2000f8e583f */
[----:B------:R-:W-:Y:S01]  /*17c0*/  CS2R R22, SRZ ;  /* 0x0000000000167805 */ /* 0x000fe2000001ff00 */
[----:B------:R-:W-:Y:S01]  /*17d0*/  ULOP3.LUT UR6, UR6, 0x3fff, URZ, 0xc0, !UPT ;  /* 0x00003fff06067892 */ /* 0x000fe2000f8ec03f */
[----:B------:R-:W-:Y:S01]  /*17e0*/  CS2R R88, SRZ ;  /* 0x0000000000587805 */ /* 0x000fe2000001ff00 */
[----:B------:R-:W-:Y:S01]  /*17f0*/  UMOV UR13, 0x40000040 ;  /* 0x40000040000d7882 */ /* 0x000fe20000000000 */
[----:B------:R-:W-:Y:S01]  /*1800*/  UMOV UR15, 0x40000040 ;  /* 0x40000040000f7882 */ /* 0x000fe20000000000 */
[----:B------:R-:W-:Y:S01]  /*1810*/  ULOP3.LUT UR6, UR6, 0x10000, URZ, 0xfc, !UPT ;  /* 0x0001000006067892 */ /* 0x000fe2000f8efc3f */
[----:B------:R-:W-:Y:S01]  /*1820*/  CS2R R90, SRZ ;  /* 0x00000000005a7805 */ /* 0x000fe2000001ff00 */
[----:B------:R-:W-:Y:S01]  /*1830*/  UMOV UR12, UR8 ;  /* 0x00000008000c7c82 */ /* 0x000fe20008000000 */
[----:B------:R-:W-:Y:S01]  /*1840*/  CS2R R92, SRZ ;  /* 0x00000000005c7805 */ /* 0x000fe2000001ff00 */
[----:B------:R-:W-:Y:S01]  /*1850*/  ULEA UR7, UR5, UR6, 0x9 ;  /* 0x0000000605077291 */ /* 0x000fe2000f8e483f */
[----:B------:R-:W-:Y:S01]  /*1860*/  CS2R R94, SRZ ;  /* 0x00000000005e7805 */ /* 0x000fe2000001ff00 */
[----:B------:R-:W-:Y:S01]  /*1870*/  UIADD3 UR6, UR8, 0x400, URZ ;  /* 0x0000040008067890 */ /* 0x000fe2000fffe03f */
[----:B------:R-:W-:-:S02]  /*1880*/  CS2R R96, SRZ ;  /* 0x0000000000607805 */ /* 0x000fc4000001ff00 */
[----:B------:R-:W-:Y:S02]  /*1890*/  CS2R R98, SRZ ;  /* 0x0000000000627805 */ /* 0x000fe4000001ff00 */
[----:B------:R-:W-:Y:S02]  /*18a0*/  CS2R R100, SRZ ;  /* 0x0000000000647805 */ /* 0x000fe4000001ff00 */
[----:B------:R-:W-:Y:S01]  /*18b0*/  CS2R R102, SRZ ;  /* 0x0000000000667805 */ /* 0x000fe2000001ff00 */
[----:B------:R-:W-:Y:S01]  /*18c0*/  UMOV UR14, UR7 ;  /* 0x00000007000e7c82 */ /* 0x000fe20008000000 */
[----:B------:R-:W-:Y:S01]  /*18d0*/  CS2R R104, SRZ ;  /* 0x0000000000687805 */ /* 0x000fe2000001ff00 */
[----:B------:R-:W-:Y:S01]  /*18e0*/  QGMMA.64x64x32.F32.E4M3.E4M3 R56, gdesc[UR12], RZ, !UPT ;  /* 0x00e000000c3879f3 */ /* 0x000fe2000c7008ff */
[----:B------:R-:W-:Y:S01]  /*18f0*/  UMOV UR12, UR6 ;  /* 0x00000006000c7c82 */ /* 0x000fe20008000000 */
[----:B------:R-:W-:Y:S01]  /*1900*/  UMOV UR13, 0x40000040 ;  /* 0x40000040000d7882 */ /* 0x000fe20000000000 */
[----:B------:R-:W-:Y:S01]  /*1910*/  UIADD3 UR6, UR8, 0x402, URZ ;  /* 0x0000040208067890 */ /* 0x000fe2000fffe03f */
[----:B------:R-:W-:Y:S01]  /*1920*/  QGMMA.64x64x32.F32.E4M3.E4M3 R24, gdesc[UR12], RZ, !UPT ;  /* 0x00e000000c1879f3 */ /* 0x000fe2000c7008ff */
[----:B------:R-:W-:Y:S01]  /*1930*/  UIADD3 UR12, UR8, 0x2, URZ ;  /* 0x00000002080c7890 */ /* 0x000fe2000fffe03f */
[----:B------:R-:W-:Y:S01]  /*1940*/  CS2R R106, SRZ ;  /* 0x00000000006a7805 */ /* 0x000fe2000001ff00 */
[----:B------:R-:W-:Y:S01]  /*1950*/  UIADD3 UR14, UR7, 0x2, URZ ;  /* 0x00000002070e7890 */ /* 0x000fe2000fffe03f */
[----:B------:R-:W-:Y:S01]  /*1960*/  CS2R R108, SRZ ;  /* 0x00000000006c7805 */ /* 0x000fe2000001ff00 */
[----:B------:R-:W-:Y:S01]  /*1970*/  UMOV UR13, 0x40000040 ;  /* 0x40000040000d7882 */ /* 0x000fe20000000000 */
[----:B------:R-:W-:Y:S01]  /*1980*/  UMOV UR15, 0x40000040 ;  /* 0x40000040000f7882 */ /* 0x000fe20000000000 */
        /* <DEDUP_REMOVED lines=17> */
[----:B------:R-:W-:Y:S01]  /*1aa0*/  CS2R R144, SRZ ;  /* 0x0000000000907805 */ /* 0x000fe2000001ff00 */
[----:B------:R-:W-:Y:S01]  /*1ab0*/  QGMMA.64x64x32.F32.E4M3.E4M3 R56, gdesc[UR12], R56 ;  /* 0x00e000000c3879f3 */ /* 0x000fe20008700838 */
[----:B------:R-:W-:Y:S01]  /*1ac0*/  UMOV UR12, UR6 ;  /* 0x00000006000c7c82 */ /* 0x000fe20008000000 */
[----:B------:R-:W-:Y:S01]  /*1ad0*/  UMOV UR13, 0x40000040 ;  /* 0x40000040000d7882 */ /* 0x000fe20000000000 */
[----:B------:R-:W-:Y:S01]  /*1ae0*/  UIADD3 UR6, UR8, 0x404, URZ ;  /* 0x0000040408067890 */ /* 0x000fe2000fffe03f */
[----:B------:R-:W-:Y:S01]  /*1af0*/  QGMMA.64x64x32.F32.E4M3.E4M3 R24, gdesc[UR12], R24 ;  /* 0x00e000000c1879f3 */ /* 0x000fe20008700818 */
[----:B------:R-:W-:-:S02]  /*1b00*/  UIADD3 UR12, UR8, 0x4, URZ ;  /* 0x00000004080c7890 */ /* 0x000fc4000fffe03f */
[----:B------:R-:W-:Y:S01]  /*1b10*/  UIADD3 UR14, UR7, 0x4, URZ ;  /* 0x00000004070e7890 */ /* 0x000fe2000fffe03f */
[----:B------:R-:W-:Y:S01]  /*1b20*/  UMOV UR13, 0x40000040 ;  /* 0x40000040000d7882 */ /* 0x000fe20000000000 */
[----:B------:R-:W-:-:S07]  /*1b30*/  UMOV UR15, 0x40000040 ;  /* 0x40000040000f7882 */ /* 0x000fce0000000000 */
[----:B------:R-:W-:Y:S01]  /*1b40*/  QGMMA.64x64x32.F32.E4M3.E4M3 R56, gdesc[UR12], R56 ;  /* 0x00e000000c3879f3 */ /* 0x000fe20008700838 */
[----:B------:R-:W-:Y:S01]  /*1b50*/  UMOV UR12, UR6 ;  /* 0x00000006000c7c82 */ /* 0x000fe20008000000 */
[----:B------:R-:W-:Y:S01]  /*1b60*/  UMOV UR13, 0x40000040 ;  /* 0x40000040000d7882 */ /* 0x000fe20000000000 */
[----:B------:R-:W-:Y:S01]  /*1b70*/  UMOV UR6, 0x4 ;  /* 0x0000000400067882 */ /* 0x000fe20000000000 */
[----:B------:R-:W-:Y:S01]  /*1b80*/  QGMMA.64x64x32.F32.E4M3.E4M3 R24, gdesc[UR12], R24 ;  /* 0x00e000000c1879f3 */ /* 0x000fe20008700818 */
[----:B------:R-:W-:Y:S02]  /*1b90*/  UIADD3 UR14, UR7, 0x6, URZ ;  /* 0x00000006070e7890 */ /* 0x000fe4000fffe03f */
[----:B------:R-:W-:Y:S01]  /*1ba0*/  UIADD3 UR12, UR8, 0x6, URZ ;  /* 0x00000006080c7890 */ /* 0x000fe2000fffe03f */
[----:B------:R-:W-:Y:S01]  /*1bb0*/  ULDC UR7, c[0x0][0x50c] ;  /* 0x0001430000077ab9 */ /* 0x000fe20000000800 */
[----:B------:R-:W-:Y:S02]  /*1bc0*/  UIADD3 UR8, UR8, 0x406, URZ ;  /* 0x0000040608087890 */ /* 0x000fe4000fffe03f */
[----:B------:R-:W-:Y:S01]  /*1bd0*/  UISETP.NE.AND UP0, UPT, UR7, 0x4, UPT ;  /* 0x000000040700788c */ /* 0x000fe2000bf05270 */
[----:B------:R-:W-:Y:S01]  /*1be0*/  UMOV UR13, 0x40000040 ;  /* 0x40000040000d7882 */ /* 0x000fe20000000000 */
[----:B------:R-:W-:-:S02]  /*1bf0*/  UMOV UR15, 0x40000040 ;  /* 0x40000040000f7882 */ /* 0x000fc40000000000 */
[----:B------:R-:W-:-:S06]  /*1c00*/  USEL UR7, URZ, 0x1, UP0 ;  /* 0x000000013f077887 */ /* 0x000fcc0008000000 */
[----:B------:R-:W-:Y:S01]  /*1c10*/  ISETP.NE.AND P1, PT, RZ, UR7, PT ;  /* 0x00000007ff007c0c */ /* 0x000fe2000bf25270 */
[----:B------:R-:W-:Y:S01]  /*1c20*/  QGMMA.64x64x32.F32.E4M3.E4M3 R56, gdesc[UR12], R56 ;  /* 0x00e000000c3879f3 */ /* 0x000fe20008700838 */
[----:B------:R-:W-:Y:S01]  /*1c30*/  UMOV UR12, UR8 ;  /* 0x00000008000c7c82 */ /* 0x000fe20008000000 */
[----:B------:R-:W-:Y:S02]  /*1c40*/  UMOV UR13, 0x40000040 ;  /* 0x40000040000d7882 */ /* 0x000fe40000000000 */
[----:B------:R-:W-:Y:S08]  /*1c50*/  QGMMA.64x64x32.F32.E4M3.E4M3 R24, gdesc[UR12], R24, gsb0 ;  /* 0x00e000000c1879f3 */ /* 0x000ff00008000818 */
[----:B------:R-:W-:Y:S05]  /*1c60*/  @!P1 BRA `(.L_x_22) ;  /* 0x0000000400089947 */ /* 0x000fea0003800000 */
[----:B------:R-:W-:Y:S02]  /*1c70*/  WARPGROUP.DEPBAR.LE gsb0, 0x0 ;  /* 0x00008000000079c5 */ /* 0x000fe40000010000 */
[----:B------:R-:W-:-:S01]  /*1c80*/  FADD R145, RZ, R56 ;  /* 0x00000038ff917221 */ /* 0x000fc20000000000 */
[----:B------:R-:W-:Y:S01]  /*1c90*/  FADD R144, RZ, R57 ;  /* 0x00000039ff907221 */ /* 0x000fe20000000000 */
        /* <DEDUP_REMOVED lines=62> */
[----:B------:R-:W-:-:S06]  /*2080*/  UMOV UR6, URZ ;  /* 0x0000003f00067c82 */ /* 0x000fcc0008000000 */
.L_x_22:
[----:B------:R-:W-:-:S04]  /*2090*/  UIADD3 UR12, UR5, 0x1, URZ ;  /* 0x00000001050c7890 */ /* 0x000fc8000fffe03f */
[----:B------:R-:W-:-:S04]  /*20a0*/  UISETP.NE.AND UP0, UPT, UR12, 0x3, UPT ;  /* 0x000000030c00788c */ /* 0x000fc8000bf05270 */
[----:B------:R-:W-:Y:S02]  /*20b0*/  USEL UR8, URZ, 0x1, UP0 ;  /* 0x000000013f087887 */ /* 0x000fe40008000000 */
[----:B------:R-:W-:Y:S02]  /*20c0*/  USEL UR12, UR12, URZ, UP0 ;  /* 0x0000003f0c0c7287 */ /* 0x000fe40008000000 */
[----:B------:R-:W-:-:S06]  /*20d0*/  ULOP3.LUT UR8, UR4, UR8, URZ, 0x3c, !UPT ;  /* 0x0000000804087292 */ /* 0x000fcc000f8e3c3f */
[----:B------:R-:W-:Y:S01]  /*20e0*/  IMAD.U32 R15, RZ, RZ, UR8 ;  /* 0x00000008ff0f7e24 */ /* 0x000fe2000f8e00ff */
[----:B------:R-:W-:-:S06]  /*20f0*/  UMOV UR8, 0x1 ;  /* 0x0000000100087882 */ /* 0x000fcc0000000000 */
.L_x_17:
[----:B------:R-:W-:-:S04]  /*2100*/  UISETP.LT.AND UP0, UPT, UR9, 0x1, UPT ;  /* 0x000000010900788c */ /* 0x000fc8000bf01270 */
[----:B------:R-:W-:-:S04]  /*2110*/  USEL UR13, UR9, 0x1, UP0 ;  /* 0x00000001090d7887 */ /* 0x000fc80008000000 */
[----:B------:R-:W-:-:S04]  /*2120*/  UIADD3 UR13, UR9, -UR13, URZ ;  /* 0x8000000d090d7290 */ /* 0x000fc8000fffe03f */
[----:B------:R-:W-:-:S06]  /*2130*/  UISETP.GE.AND UP0, UPT, UR13, 0x1, UPT ;  /* 0x000000010d00788c */ /* 0x000fcc000bf06270 */
[----:B------:R-:W-:-:S13]  /*2140*/  PLOP3.LUT P1, PT, PT, PT, UP0, 0x80, 0x0 ;  /* 0x000000000000781c */ /* 0x000fda0003f2f008 */
[----:B------:R-:W-:Y:S05]  /*2150*/  @!P1 BRA `(.L_x_23) ;  /* 0x0000000800749947 */ /* 0x000fea0003800000 */
[----:B01----:R-:W-:Y:S01]  /*2160*/  IMAD.U32 R11, RZ, RZ, UR13 ;  /* 0x0000000dff0b7e24 */ /* 0x003fe2000f8e00ff */
[----:B------:R-:W-:Y:S01]  /*2170*/  ULDC UR14, c[0x0][0x50c] ;  /* 0x00014300000e7ab9 */ /* 0x000fe20000000800 */
[----:B------:R-:W-:-:S07]  /*2180*/  IMAD.U32 R12, RZ, RZ, UR5 ;  /* 0x00000005ff0c7e24 */ /* 0x000fce000f8e00ff */
.L_x_31:
[----:B------:R-:W-:-:S13]  /*2190*/  ISETP.NE.AND P2, PT, R146, 0x3, PT ;  /* 0x000000039200780c */ /* 0x000fda0003f45270 */
[----:B0-----:R-:W-:Y:S05]  /*21a0*/  @!P2 BRA `(.L_x_24) ;  /* 0x000000000004a947 */ /* 0x001fea0003800000 */
[----:B------:R-:W-:Y:S01]  /*21b0*/  BPT.TRAP 0x1 ;  /* 0x000000040000795c */ /* 0x000fe20000300000 */
.L_x_24:
[----:B------:R-:W0:Y:S01]  /*21c0*/  S2UR UR13, SR_CgaCtaId ;  /* 0x00000000000d79c3 */ /* 0x000e220000008800 */
[----:B------:R-:W-:Y:S01]  /*21d0*/  UMOV UR10, 0x400 ;  /* 0x00000400000a7882 */ /* 0x000fe20000000000 */
[----:B------:R-:W-:Y:S01]  /*21e0*/  SHF.L.U32 R13, R15, 0x1f, RZ ;  /* 0x0000001f0f0d7819 */ /* 0x000fe200000006ff */
[----:B0-----:R-:W-:-:S04]  /*21f0*/  ULEA UR10, UR13, UR10, 0x18 ;  /* 0x0000000a0d0a7291 */ /* 0x001fc8000f8ec03f */
[----:B------:R-:W-:-:S09]  /*2200*/  ULEA UR13, UR12, UR10, 0x3 ;  /* 0x0000000a0c0d7291 */ /* 0x000fd2000f8e183f */
[----:B------:R0:W1:Y:S01]  /*2210*/  SYNCS.PHASECHK.TRANS64.TRYWAIT P1, [UR13], R13 ;  /* 0x0000000dff0075a7 */ /* 0x000062000802014d */
[----:B------:R-:W-:Y:S05]  /*2220*/  @!P2 BRA `(.L_x_25) ;  /* 0x000000000004a947 */ /* 0x000fea0003800000 */
[----:B------:R-:W-:Y:S01]  /*2230*/  BPT.TRAP 0x1 ;  /* 0x000000040000795c */ /* 0x000fe20000300000 */
.L_x_25:
[----:B-1----:R-:W-:Y:S05]  /*2240*/  @P1 BRA `(.L_x_26) ;  /* 0x0000000000081947 */ /* 0x002fea0003800000 */
[----:B------:R-:W1:Y:S02]  /*2250*/  SYNCS.PHASECHK.TRANS64.TRYWAIT P1, [UR13], R13 ;  /* 0x0000000dff0075a7 */ /* 0x000e64000802014d */
[----:B-1----:R-:W-:Y:S05]  /*2260*/  @!P1 BRA `(.L_x_27) ;  /* 0x0000007400509947 */ /* 0x002fea0003800000 */
.L_x_26:
[----:B------:R-:W-:Y:S01]  /*2270*/  UIADD3 UR13, UR10, 0x18100, URZ ;  /* 0x000181000a0d7890 */ /* 0x000fe2000fffe03f */
[----:B------:R-:W-:Y:S01]  /*2280*/  WARPGROUP.ARRIVE ;  /* 0x00000000000079c5 */ /* 0x000fe20000000000 */
[----:B------:R-:W-:Y:S02]  /*2290*/  UISETP.NE.AND UP0, UPT, UR7, URZ, UPT ;  /* 0x0000003f0700728c */ /* 0x000fe4000bf05270 */
[----:B------:R-:W-:Y:S02]  /*22a0*/  USHF.R.U32.HI UR13, URZ, 0x4, UR13 ;  /* 0x000000043f0d7899 */ /* 0x000fe4000801160d */
[----:B------:R-:W-:Y:S02]  /*22b0*/  USEL UR8, UR8, URZ, !UP0 ;  /* 0x0000003f08087287 */ /* 0x000fe4000c000000 */
[----:B------:R-:W-:Y:S02]  /*22c0*/  ULOP3.LUT UR13, UR13, 0x3fff, URZ, 0xc0, !UPT ;  /* 0x00003fff0d0d7892 */ /* 0x000fe4000f8ec03f */
[----:B------:R-:W-:-:S02]  /*22d0*/  ULOP3.LUT UR7, UR11, 0x10000, URZ, 0xfc, !UPT ;  /* 0x000100000b077892 */ /* 0x000fc4000f8efc3f */
[----:B------:R-:W-:Y:S02]  /*22e0*/  ULOP3.LUT UR13, UR13, 0x10000, URZ, 0xfc, !UPT ;  /* 0x000100000d0d7892 */ /* 0x000fe4000f8efc3f */
[----:B------:R-:W-:Y:S02]  /*22f0*/  UISETP.NE.U32.AND UP0, UPT, UR8, URZ, UPT ;  /* 0x0000003f0800728c */ /* 0x000fe4000bf05070 */
[----:B------:R-:W-:Y:S02]  /*2300*/  ULEA UR8, UR12, UR7, 0xb ;  /* 0x000000070c087291 */ /* 0x000fe4000f8e583f */
[----:B------:R-:W-:Y:S02]  /*2310*/  ULEA UR7, UR12, UR13, 0x9 ;  /* 0x0000000d0c077291 */ /* 0x000fe4000f8e483f */
[----:B------:R-:W-:Y:S01]  /*2320*/  UIADD3 UR13, UR8, 0x400, URZ ;  /* 0x00000400080d7890 */ /* 0x000fe2000fffe03f */
[----:B------:R-:W-:Y:S02]  /*2330*/  UMOV UR17, 0x40000040 ;  /* 0x4000004000117882 */ /* 0x000fe40000000000 */
[----:B------:R-:W-:Y:S01]  /*2340*/  UMOV UR16, UR8 ;  /* 0x0000000800107c82 */ /* 0x000fe20008000000 */
[----:B------:R-:W-:Y:S01]  /*2350*/  UMOV UR19, 0x40000040 ;  /* 0x4000004000137882 */ /* 0x000fe20000000000 */
[----:B------:R-:W-:Y:S01]  /*2360*/  UMOV UR18, UR7 ;  /* 0x0000000700127c82 */ /* 0x000fe20008000000 */
[----:B------:R-:W-:Y:S01]  /*2370*/  UIADD3 UR6, UR6, 0x4, URZ ;  /* 0x0000000406067890 */ /* 0x000fe2000fffe03f */
[----:B------:R-:W-:Y:S01]  /*2380*/  QGMMA.64x64x32.F32.E4M3.E4M3 R56, gdesc[UR16], R56, UP0 ;  /* 0x00e00000103879f3 */ /* 0x000fe2000bf00838 */
[----:B------:R-:W-:Y:S01]  /*2390*/  UMOV UR16, UR13 ;  /* 0x0000000d00107c82 */ /* 0x000fe20008000000 */
[----:B------:R-:W-:Y:S01]  /*23a0*/  UMOV UR17, 0x40000040 ;  /* 0x4000004000117882 */ /* 0x000fe20000000000 */
[----:B------:R-:W-:Y:S01]  /*23b0*/  UIADD3 UR13, UR8, 0x402, URZ ;  /* 0x00000402080d7890 */ /* 0x000fe2000fffe03f */
[----:B------:R-:W-:Y:S01]  /*23c0*/  QGMMA.64x64x32.F32.E4M3.E4M3 R24, gdesc[UR16], R24, UP0 ;  /* 0x00e00000101879f3 */ /* 0x000fe2000bf00818 */
[----:B------:R-:W-:-:S02]  /*23d0*/  UIADD3 UR16, UR8, 0x2, URZ ;  /* 0x0000000208107890 */ /* 0x000fc4000fffe03f */
[----:B------:R-:W-:Y:S01]  /*23e0*/  UIADD3 UR18, UR7, 0x2, URZ ;  /* 0x0000000207127890 */ /* 0x000fe2000fffe03f */
[----:B------:R-:W-:Y:S01]  /*23f0*/  UMOV UR17, 0x40000040 ;  /* 0x4000004000117882 */ /* 0x000fe20000000000 */
[----:B------:R-:W-:Y:S01]  /*2400*/  UMOV UR19, 0x40000040 ;  /* 0x4000004000137882 */ /* 0x000fe20000000000 */
[----:B------:R-:W-:-:S06]  /*2410*/  UISETP.NE.AND UP0, UPT, UR6, UR14, UPT ;  /* 0x0000000e0600728c */ /* 0x000fcc000bf05270 */
[----:B------:R-:W-:Y:S01]  /*2420*/  QGMMA.64x64x32.F32.E4M3.E4M3 R56, gdesc[UR16], R56 ;  /* 0x00e00000103879f3 */ /* 0x000fe20008700838 */
[----:B------:R-:W-:Y:S01]  /*2430*/  UMOV UR16, UR13 ;  /* 0x0000000d00107c82 */ /* 0x000fe20008000000 */
[----:B------:R-:W-:Y:S01]  /*2440*/  UMOV UR17, 0x40000040 ;  /* 0x4000004000117882 */ /* 0x000fe20000000000 */
[----:B------:R-:W-:Y:S01]  /*2450*/  UIADD3 UR13, UR8, 0x404, URZ ;  /* 0x00000404080d7890 */ /* 0x000fe2000fffe03f */
[----:B------:R-:W-:Y:S01]  /*2460*/  QGMMA.64x64x32.F32.E4M3.E4M3 R24, gdesc[UR16], R24 ;  /* 0x00e00000101879f3 */ /* 0x000fe20008700818 */
[----:B------:R-:W-:Y:S02]  /*2470*/  UIADD3 UR16, UR8, 0x4, URZ ;  /* 0x0000000408107890 */ /* 0x000fe4000fffe03f */
[----:B------:R-:W-:Y:S01]  /*2480*/  UIADD3 UR18, UR7, 0x4, URZ ;  /* 0x0000000407127890 */ /* 0x000fe2000fffe03f */
[----:B------:R-:W-:Y:S01]  /*2490*/  UMOV UR17, 0x40000040 ;  /* 0x4000004000117882 */ /* 0x000fe20000000000 */
[----:B------:R-:W-:-:S07]  /*24a0*/  UMOV UR19, 0x40000040 ;  /* 0x4000004000137882 */ /* 0x000fce0000000000 */
[----:B------:R-:W-:Y:S01]  /*24b0*/  QGMMA.64x64x32.F32.E4M3.E4M3 R56, gdesc[UR16], R56 ;  /* 0x00e00000103879f3 */ /* 0x000fe20008700838 */
[----:B------:R-:W-:Y:S01]  /*24c0*/  UMOV UR16, UR13 ;  /* 0x0000000d00107c82 */ /* 0x000fe20008000000 */
[----:B------:R-:W-:Y:S02]  /*24d0*/  UMOV UR17, 0x40000040 ;  /* 0x4000004000117882 */ /* 0x000fe40000000000 */
[----:B------:R-:W-:Y:S01]  /*24e0*/  QGMMA.64x64x32.F32.E4M3.E4M3 R24, gdesc[UR16], R24 ;  /* 0x00e00000101879f3 */ /* 0x000fe20008700818 */
[----:B------:R-:W-:Y:S02]  /*24f0*/  UIADD3 UR16, UR8, 0x6, URZ ;  /* 0x0000000608107890 */ /* 0x000fe4000fffe03f */
[----:B------:R-:W-:Y:S02]  /*2500*/  UIADD3 UR18, UR7, 0x6, URZ ;  /* 0x0000000607127890 */ /* 0x000fe4000fffe03f */
[----:B------:R-:W-:Y:S01]  /*2510*/  UIADD3 UR8, UR8, 0x406, URZ ;  /* 0x0000040608087890 */ /* 0x000fe2000fffe03f */
[----:B------:R-:W-:Y:S01]  /*2520*/  UMOV UR17, 0x40000040 ;  /* 0x4000004000117882 */ /* 0x000fe20000000000 */
[----:B------:R-:W-:Y:S01]  /*2530*/  UMOV UR19, 0x40000040 ;  /* 0x4000004000137882 */ /* 0x000fe20000000000 */
[----:B------:R-:W-:-:S06]  /*2540*/  USEL UR7, URZ, 0x1, UP0 ;  /* 0x000000013f077887 */ /* 0x000fcc0008000000 */
[----:B------:R-:W-:Y:S01]  /*2550*/  ISETP.NE.AND P1, PT, RZ, UR7, PT ;  /* 0x00000007ff007c0c */ /* 0x000fe2000bf25270 */
[----:B------:R-:W-:Y:S01]  /*2560*/  QGMMA.64x64x32.F32.E4M3.E4M3 R56, gdesc[UR16], R56 ;  /* 0x00e00000103879f3 */ /* 0x000fe20008700838 */
[----:B------:R-:W-:Y:S01]  /*2570*/  UMOV UR16, UR8 ;  /* 0x0000000800107c82 */ /* 0x000fe20008000000 */
[----:B------:R-:W-:Y:S02]  /*2580*/  UMOV UR17, 0x40000040 ;  /* 0x4000004000117882 */ /* 0x000fe40000000000 */
[----:B------:R-:W-:Y:S03]  /*2590*/  QGMMA.64x64x32.F32.E4M3.E4M3 R24, gdesc[UR16], R24, gsb0 ;  /* 0x00e00000101879f3 */ /* 0x000fe60008000818 */
[----:B------:R-:W-:-:S05]  /*25a0*/  WARPGROUP.DEPBAR.LE gsb0, 0x1 ;  /* 0x00008000000079c5 */ /* 0x000fca0000010100 */
[----:B------:R-:W-:Y:S05]  /*25b0*/  @!P1 BRA `(.L_x_28) ;  /* 0x0000000400089947 */ /* 0x000fea0003800000 */
[----:B------:R-:W-:Y:S02]  /*25c0*/  WARPGROUP.DEPBAR.LE gsb0, 0x0 ;  /* 0x00008000000079c5 */ /* 0x000fe40000010000 */
[----:B------:R-:W-:-:S01]  /*25d0*/  FADD R145, R56, R145 ;  /* 0x0000009138917221 */ /* 0x000fc20000000000 */
[----:B------:R-:W-:Y:S01]  /*25e0*/  FADD R144, R57, R144 ;  /* 0x0000009039907221 */ /* 0x000fe20000000000 */
        /* <DEDUP_REMOVED lines=62> */
[----:B------:R-:W-:-:S06]  /*29d0*/  UMOV UR6, URZ ;  /* 0x0000003f00067c82 */ /* 0x000fcc0008000000 */
.L_x_28:
[----:B------:R-:W-:Y:S05]  /*29e0*/  @!P2 BRA `(.L_x_29) ;  /* 0x000000000004a947 */ /* 0x000fea0003800000 */
[----:B------:R-:W-:Y:S01]  /*29f0*/  BPT.TRAP 0x1 ;  /* 0x000000040000795c */ /* 0x000fe20000300000 */
.L_x_29:
[----:B01----:R-:W-:Y:S02]  /*2a00*/  @P0 LEA R13, R12, UR10, 0x3 ;  /* 0x0000000a0c0d0c11 */ /* 0x003fe4000f8e18ff */
[----:B------:R-:W-:-:S03]  /*2a10*/  ISETP.GT.U32.AND P1, PT, R4, 0x1, PT ;  /* 0x000000010400780c */ /* 0x000fc60003f24070 */
[----:B------:R-:W-:-:S05]  /*2a20*/  @P0 VIADD R14, R13, 0x18 ;  /* 0x000000180d0e0836 */ /* 0x000fca0000000000 */
[----:B------:R-:W-:-:S04]  /*2a30*/  @P0 PRMT R14, R5, 0x654, R14 ;  /* 0x00000654050e0816 */ /* 0x000fc8000000000e */
[----:B------:R0:W-:Y:S01]  /*2a40*/  @P0 SYNCS.ARRIVE.TRANS64.RED.A1T0 RZ, [R14+URZ], RZ ;  /* 0x000000ff0eff09a7 */ /* 0x0001e2000810043f */
[----:B------:R-:W-:Y:S05]  /*2a50*/  @P1 BRA `(.L_x_30) ;  /* 0x0000000000041947 */ /* 0x000fea0003800000 */
[----:B------:R-:W-:Y:S01]  /*2a60*/  BPT.TRAP 0x1 ;  /* 0x000000040000795c */ /* 0x000fe20000300000 */
.L_x_30:
[----:B------:R-:W-:Y:S01]  /*2a70*/  UIADD3 UR12, UR12, 0x1, URZ ;  /* 0x000000010c0c7890 */ /* 0x000fe2000fffe03f */
[C---:B------:R-:W-:Y:S01]  /*2a80*/  ISETP.GT.AND P2, PT, R11.reuse, 0x1, PT ;  /* 0x000000010b00780c */ /* 0x040fe20003f44270 */
[----:B------:R-:W-:Y:S02]  /*2a90*/  VIADD R12, R12, 0x1 ;  /* 0x000000010c0c7836 */ /* 0x000fe40000000000 */
[----:B------:R-:W-:Y:S01]  /*2aa0*/  UISETP.NE.AND UP0, UPT, UR12, 0x3, UPT ;  /* 0x000000030c00788c */ /* 0x000fe2000bf05270 */
[----:B------:R-:W-:Y:S02]  /*2ab0*/  VIADD R11, R11, 0xffffffff ;  /* 0xffffffff0b0b7836 */ /* 0x000fe40000000000 */
[C---:B------:R-:W-:Y:S01]  /*2ac0*/  ISETP.NE.AND P1, PT, R12.reuse, 0x3, PT ;  /* 0x000000030c00780c */ /* 0x040fe20003f25270 */
[----:B------:R-:W-:Y:S02]  /*2ad0*/  USEL UR8, URZ, 0x1, UP0 ;  /* 0x000000013f087887 */ /* 0x000fe40008000000 */
[----:B------:R-:W-:Y:S01]  /*2ae0*/  USEL UR12, UR12, URZ, UP0 ;  /* 0x0000003f0c0c7287 */ /* 0x000fe20008000000 */
[----:B------:R-:W-:-:S03]  /*2af0*/  SEL R12, R12, RZ, P1 ;  /* 0x000000ff0c0c7207 */ /* 0x000fc60000800000 */
[----:B------:R-:W-:Y:S01]  /*2b00*/  LOP3.LUT R15, R15, UR8, RZ, 0x3c, !PT ;  /* 0x000000080f0f7c12 */ /* 0x000fe2000f8e3cff */
[----:B------:R-:W-:Y:S01]  /*2b10*/  UMOV UR8, 0x1 ;  /* 0x0000000100087882 */ /* 0x000fe20000000000 */
[----:B------:R-:W-:Y:S06]  /*2b20*/  @P2 BRA `(.L_x_31) ;  /* 0xfffffff400982947 */ /* 0x000fec000383ffff */
.L_x_23:
[----:B------:R-:W-:Y:S01]  /*2b30*/  UISETP.NE.AND UP0, UPT, UR6, URZ, UPT ;  /* 0x0000003f0600728c */ /* 0x000fe2000bf05270 */
[----:B01----:R-:W0:Y:S03]  /*2b40*/  LDC R11, c[0x0][0x28c] ;  /* 0x0000a300ff0b7b82 */ /* 0x003e260000000800 */
[----:B------:R-:W-:-:S06]  /*2b50*/  USEL UR6, URZ, 0x1, !UP0 ;  /* 0x000000013f067887 */ /* 0x000fcc000c000000 */
[----:B------:R-:W-:Y:S02]  /*2b60*/  ISETP.NE.AND P1, PT, RZ, UR6, PT ;  /* 0x00000006ff007c0c */ /* 0x000fe4000bf25270 */
[----:B0-----:R-:W-:-:S11]  /*2b70*/  ISETP.GE.AND P2, PT, R11, 0x1, PT ;  /* 0x000000010b00780c */ /* 0x001fd60003f46270 */
[----:B------:R-:W-:Y:S05]  /*2b80*/  @!P1 BRA `(.L_x_32) ;  /* 0x0000000400049947 */ /* 0x000fea0003800000 */
[----:B------:R-:W-:Y:S02]  /*2b90*/  WARPGROUP.DEPBAR.LE gsb0, 0x0 ;  /* 0x00008000000079c5 */ /* 0x000fe40000010000 */
[----:B------:R-:W-:Y:S01]  /*2ba0*/  FADD R145, R56, R145 ;  /* 0x0000009138917221 */ /* 0x000fe20000000000 */
        /* <DEDUP_REMOVED lines=62> */
[----:B------:R-:W-:-:S07]  /*2f90*/  FADD R20, R20, R55 ;  /* 0x0000003714147221 */ /* 0x000fce0000000000 */
.L_x_32:
[----:B------:R-:W-:Y:S02]  /*2fa0*/  WARPGROUP.DEPBAR.LE gsb0, 0x0 ;  /* 0x00008000000079c5 */ /* 0x000fe40000010000 */
[----:B------:R-:W-:Y:S05]  /*2fb0*/  @!P2 BRA `(.L_x_33) ;  /* 0x000000000050a947 */ /* 0x000fea0003800000 */
[----:B------:R-:W-:-:S13]  /*2fc0*/  ISETP.NE.AND P1, PT, R146, 0x3, PT ;  /* 0x000000039200780c */ /* 0x000fda0003f25270 */
[----:B------:R-:W-:Y:S05]  /*2fd0*/  @!P1 BRA `(.L_x_34) ;  /* 0x0000000000049947 */ /* 0x000fea0003800000 */
[----:B------:R-:W-:Y:S01]  /*2fe0*/  BPT.TRAP 0x1 ;  /* 0x000000040000795c */ /* 0x000fe20000300000 */
.L_x_34:
[----:B------:R-:W-:Y:S01]  /*2ff0*/  BSSY B0, `(.L_x_35) ;  /* 0x000000e000007945 */ /* 0x000fe20003800000 */
[----:B------:R-:W-:-:S03]  /*3000*/  ISETP.GT.U32.AND P1, PT, R4, 0x1, PT ;  /* 0x000000010400780c */ /* 0x000fc60003f24070 */
[----:B------:R-:W-:Y:S10]  /*3010*/  @!P0 BRA `(.L_x_36) ;  /* 0x00000000002c8947 */ /* 0x000ff40003800000 */
[----:B------:R-:W-:-:S04]  /*3020*/  UISETP.LT.AND UP0, UPT, UR9, 0x1, UPT ;  /* 0x000000010900788c */ /* 0x000fc8000bf01270 */
[----:B------:R-:W-:-:S04]  /*3030*/  USEL UR8, UR9, 0x1, UP0 ;  /* 0x0000000109087887 */ /* 0x000fc80008000000 */
[----:B------:R-:W-:-:S04]  /*3040*/  UIADD3 UR8, UR5, UR9, -UR8 ;  /* 0x0000000905087290 */ /* 0x000fc8000fffe808 */
[----:B------:R-:W-:-:S04]  /*3050*/  UIMAD.WIDE.U32 UR6, UR8, -0x55555555, URZ ;  /* 0xaaaaaaab080678a5 */ /* 0x000fc8000f8e003f */
[----:B------:R-:W-:-:S04]  /*3060*/  USHF.R.U32.HI UR6, URZ, 0x1, UR7 ;  /* 0x000000013f067899 */ /* 0x000fc80008011607 */
[----:B------:R-:W-:-:S04]  /*3070*/  UIMAD UR8, UR6, -0x3, UR8 ;  /* 0xfffffffd060878a4 */ /* 0x000fc8000f8e0208 */
[----:B------:R-:W-:-:S04]  /*3080*/  ULEA UR8, UR8, UR10, 0x3 ;  /* 0x0000000a08087291 */ /* 0x000fc8000f8e183f */
[----:B------:R-:W-:-:S06]  /*3090*/  UIADD3 UR8, UR8, 0x18, URZ ;  /* 0x0000001808087890 */ /* 0x000fcc000fffe03f */
[----:B------:R-:W-:-:S05]  /*30a0*/  IMAD.U32 R12, RZ, RZ, UR8 ;  /* 0x00000008ff0c7e24 */ /* 0x000fca000f8e00ff */
[----:B------:R-:W-:-:S04]  /*30b0*/  PRMT R11, R5, 0x654, R12 ;  /* 0x00000654050b7816 */ /* 0x000fc8000000000c */
[----:B------:R0:W-:Y:S03]  /*30c0*/  SYNCS.ARRIVE.TRANS64.RED.A1T0 RZ, [R11+URZ], RZ ;  /* 0x000000ff0bff79a7 */ /* 0x0001e6000810043f */
.L_x_36:
[----:B------:R-:W-:Y:S05]  /*30d0*/  BSYNC B0 ;  /* 0x0000000000007941 */ /* 0x000fea0003800000 */
.L_x_35:
[----:B------:R-:W-:Y:S05]  /*30e0*/  @P1 BRA `(.L_x_33) ;  /* 0x0000000000041947 */ /* 0x000fea0003800000 */
[----:B------:R-:W-:Y:S01]  /*30f0*/  BPT.TRAP 0x1 ;  /* 0x000000040000795c */ /* 0x000fe20000300000 */
.L_x_33:
[----:B------:R-:W1:Y:S01]  /*3100*/  LDC R15, c[0x0][0x288] ;  /* 0x0000a200ff0f7b82 */ /* 0x000e620000000800 */
[--C-:B0-----:R-:W-:Y:S01]  /*3110*/  SHF.R.U32.HI R11, RZ, 0x2, R0.reuse ;  /* 0x00000002ff0b7819 */ /* 0x101fe20000011600 */
[----:B------:R-:W-:Y:S01]  /*3120*/  IMAD.SHL.U32 R31, R10, 0x40, RZ ;  /* 0x000000400a1f7824 */ /* 0x000fe200078e00ff */
[----:B------:R-:W-:Y:S01]  /*3130*/  SHF.R.U32.HI R14, RZ, 0x7, R0 ;  /* 0x00000007ff0e7819 */ /* 0x000fe20000011600 */
[----:B------:R-:W-:Y:S01]  /*3140*/  UIADD3 UR5, UR9, UR5, URZ ;  /* 0x0000000509057290 */ /* 0x000fe2000fffe03f */
[----:B------:R-:W-:Y:S01]  /*3150*/  LOP3.LUT R12, R11, 0x7, RZ, 0xc0, !PT ;  /* 0x000000070b0c7812 */ /* 0x000fe200078ec0ff */
[----:B------:R-:W-:Y:S01]  /*3160*/  IMAD.SHL.U32 R26, R0, 0x2, RZ ;  /* 0x00000002001a7824 */ /* 0x000fe200078e00ff */
[----:B------:R-:W-:Y:S01]  /*3170*/  LOP3.LUT R11, R14, 0x1, RZ, 0xc0, !PT ;  /* 0x000000010e0b7812 */ /* 0x000fe200078ec0ff */
[----:B------:R-:W-:Y:S01]  /*3180*/  UISETP.GT.U32.AND UP0, UPT, UR5, 0x2, UPT ;  /* 0x000000020500788c */ /* 0x000fe2000bf04070 */
[C---:B------:R-:W-:Y:S01]  /*3190*/  LOP3.LUT R14, R0.reuse, 0x3, RZ, 0xc0, !PT ;  /* 0x00000003000e7812 */ /* 0x040fe200078ec0ff */
[----:B------:R-:W-:Y:S01]  /*31a0*/  ULDC UR12, c[0x0][0x284] ;  /* 0x0000a100000c7ab9 */ /* 0x000fe20000000800 */
[----:B------:R-:W-:Y:S01]  /*31b0*/  LOP3.LUT R13, R0, 0x60, RZ, 0xc0, !PT ;  /* 0x00000060000d7812 */ /* 0x000fe200078ec0ff */
[----:B------:R-:W-:Y:S01]  /*31c0*/  UISETP.LT.U32.AND UP0, UPT, UR9, 0x3, UP0 ;  /* 0x000000030900788c */ /* 0x000fe20008701070 */
[----:B------:R-:W-:Y:S01]  /*31d0*/  SHF.R.S32.HI R34, RZ, 0x1f, R6 ;  /* 0x0000001fff227819 */ /* 0x000fe20000011406 */
[----:B------:R-:W-:Y:S01]  /*31e0*/  UISETP.GE.U32.AND UP1, UPT, UR9, 0x3, UPT ;  /* 0x000000030900788c */ /* 0x000fe2000bf26070 */
[----:B------:R-:W-:Y:S01]  /*31f0*/  SHF.R.U32.HI R13, RZ, 0x1, R13 ;  /* 0x00000001ff0d7819 */ /* 0x000fe2000001160d */
[----:B------:R-:W-:Y:S01]  /*3200*/  ULDC.64 UR10, c[0x0][0x5d0] ;  /* 0x00017400000a7ab9 */ /* 0x000fe20000000a00 */
[----:B------:R-:W-:Y:S01]  /*3210*/  LOP3.LUT R26, R31, 0x6, R26, 0xf8, !PT ;  /* 0x000000061f1a7812 */ /* 0x000fe200078ef81a */
[----:B------:R-:W-:Y:S01]  /*3220*/  UIMAD.WIDE.U32 UR6, UR5, -0x55555555, URZ ;  /* 0xaaaaaaab050678a5 */ /* 0x000fe2000f8e003f */
[----:B------:R-:W-:Y:S01]  /*3230*/  IADD3 R16, RZ, -R13, -R12 ;  /* 0x8000000dff107210 */ /* 0x000fe20007ffe80c */
[----:B------:R-:W-:Y:S01]  /*3240*/  USEL UR8, URZ, 0x1, !UP0 ;  /* 0x000000013f087887 */ /* 0x000fe2000c000000 */
[----:B------:R-:W-:Y:S01]  /*3250*/  IMAD.SHL.U32 R33, R11, 0x40, RZ ;  /* 0x000000400b217824 */ /* 0x000fe200078e00ff */
[----:B------:R-:W-:Y:S01]  /*3260*/  SHF.R.S32.HI R27, RZ, 0x1f, R26 ;  /* 0x0000001fff1b7819 */ /* 0x000fe2000001141a */
[----:B------:R-:W-:Y:S01]  /*3270*/  USHF.R.U32.HI UR6, URZ, 0x1, UR7 ;  /* 0x000000013f067899 */ /* 0x000fe20008011607 */
[----:B-1----:R-:W-:Y:S01]  /*3280*/  IMAD R14, R14, -0x2, R15 ;  /* 0xfffffffe0e0e7824 */ /* 0x002fe200078e020f */
[----:B------:R-:W-:Y:S01]  /*3290*/  ISETP.GE.AND P1, PT, R31, R15, PT ;  /* 0x0000000f1f00720c */ /* 0x000fe20003f26270 */
[----:B------:R-:W-:Y:S01]  /*32a0*/  IMAD.SHL.U32 R15, R7, 0x100, RZ ;  /* 0x00000100070f7824 */ /* 0x000fe200078e00ff */
[----:B------:R-:W-:Y:S01]  /*32b0*/  ULOP3.LUT UR4, UR4, UR8, URZ, 0x3c, !UPT ;  /* 0x0000000804047292 */ /* 0x000fe2000f8e3c3f */
[----:B------:R-:W-:Y:S01]  /*32c0*/  IMAD R16, R11, -0x40, R16 ;  /* 0xffffffc00b107824 */ /* 0x000fe200078e0210 */
[----:B------:R-:W-:Y:S01]  /*32d0*/  LOP3.LUT R33, R33, 0x40, R12, 0xe2, !PT ;  /* 0x0000004021217812 */ /* 0x000fe200078ee20c */
[----:B------:R-:W-:Y:S01]  /*32e0*/  IMAD R11, R34, UR10, RZ ;  /* 0x0000000a220b7c24 */ /* 0x000fe2000f8e02ff */
[----:B------:R-:W-:Y:S01]  /*32f0*/  ISETP.GE.OR P1, PT, R15, UR12, P1 ;  /* 0x0000000c0f007c0c */ /* 0x000fe20008f26670 */
[----:B------:R-:W-:Y:S01]  /*3300*/  IMAD.WIDE R24, R7, 0x100, RZ ;  /* 0x0000010007187825 */ /* 0x000fe200078e02ff */
[----:B------:R-:W-:Y:S01]  /*3310*/  UIMAD UR5, UR6, -0x3, UR5 ;  /* 0xfffffffd060578a4 */ /* 0x000fe2000f8e0205 */
[----:B------:R-:W-:Y:S01]  /*3320*/  IADD3 R32, -R15, UR12, R16 ;  /* 0x0000000c0f207c10 */ /* 0x000fe2000fffe110 */
[----:B------:R-:W-:Y:S01]  /*3330*/  @UP1 ULOP3.LUT UR4, UR4, 0x1, UR6, 0x78, !UPT ;  /* 0x0000000104041892 */ /* 0x000fe2000f8e7806 */
[----:B------:R-:W-:Y:S01]  /*3340*/  IMAD R7, R6, UR11, R11 ;  /* 0x0000000b06077c24 */ /* 0x000fe2000f8e020b */
[----:B------:R-:W-:Y:S01]  /*3350*/  LOP3.LUT R33, R24, R33, R13, 0xfe, !PT ;  /* 0x0000002118217212 */ /* 0x000fe200078efe0d */
[----:B------:R-:W-:-:S04]  /*3360*/  IMAD.WIDE.U32 R10, R6, UR10, R26 ;  /* 0x0000000a060a7c25 */ /* 0x000fc8000f8e001a */
[----:B------:R-:W-:Y:S02]  /*3370*/  IMAD.IADD R11, R11, 0x1, R7 ;  /* 0x000000010b0b7824 */ /* 0x000fe400078e0207 */
[----:B------:R-:W-:Y:S02]  /*3380*/  IMAD.IADD R31, R14, 0x1, -R31 ;  /* 0x000000010e1f7824 */ /* 0x000fe400078e0a1f */
[----:B------:R-:W-:Y:S01]  /*3390*/  IMAD.MOV.U32 R30, RZ, RZ, -0x1 ;  /* 0xffffffffff1e7424 */ /* 0x000fe200078e00ff */
[----:B------:R-:W-:Y:S06]  /*33a0*/  @P1 BRA `(.L_x_37) ;  /* 0x0000004800081947 */ /* 0x000fec0003800000 */
[----:B------:R-:W0:Y:S01]  /*33b0*/  LDC.64 R28, c[0x0][0x5c8] ;  /* 0x00017200ff1c7b82 */ /* 0x000e220000000a00 */
[----:B------:R-:W-:Y:S01]  /*33c0*/  ULDC.64 UR6, c[0x0][0x5c0] ;  /* 0x0001700000067ab9 */ /* 0x000fe20000000a00 */
[----:B------:R-:W-:Y:S01]  /*33d0*/  BSSY B0, `(.L_x_37) ;  /* 0x000047f000007945 */ /* 0x000fe20003800000 */
[-C--:B0-----:R-:W-:Y:S02]  /*33e0*/  IMAD R12, R25, R28.reuse, RZ ;  /* 0x0000001c190c7224 */ /* 0x081fe400078e02ff */
[----:B------:R-:W-:-:S04]  /*33f0*/  IMAD.WIDE.U32 R10, R33, R28, R10 ;  /* 0x0000001c210a7225 */ /* 0x000fc800078e000a */
[----:B------:R-:W-:Y:S01]  /*3400*/  IMAD R13, R33, R29, R12 ;  /* 0x0000001d210d7224 */ /* 0x000fe200078e020c */
[C---:B------:R-:W-:Y:S01]  /*3410*/  LEA R14, P2, R28.reuse, R10, 0x3 ;  /* 0x0000000a1c0e7211 */ /* 0x040fe200078418ff */
[----:B------:R-:W-:Y:S01]  /*3420*/  IMAD.SHL.U32 R7, R28, 0x80, RZ ;  /* 0x000000801c077824 */ /* 0x000fe200078e00ff */
[----:B------:R-:W-:Y:S01]  /*3430*/  IADD3 R16, P1, R10, UR6, RZ ;  /* 0x000000060a107c10 */ /* 0x000fe2000ff3e0ff */
[----:B------:R-:W-:Y:S01]  /*3440*/  IMAD.IADD R36, R11, 0x1, R13 ;  /* 0x000000010b247824 */ /* 0x000fe200078e020d */
[----:B------:R-:W-:Y:S02]  /*3450*/  SHF.L.U64.HI R11, R28, 0x7, R29 ;  /* 0x000000071c0b7819 */ /* 0x000fe4000001021d */
[----:B------:R-:W-:Y:S02]  /*3460*/  IADD3 R12, P5, P6, R10, UR6, R7 ;  /* 0x000000060a0c7c10 */ /* 0x000fe4000febe007 */
[----:B------:R-:W-:Y:S02]  /*3470*/  LEA.HI.X R28, R28, R36, R29, 0x3, P2 ;  /* 0x000000241c1c7211 */ /* 0x000fe400010f1c1d */
[----:B------:R-:W-:-:S02]  /*3480*/  IADD3.X R13, R36, UR7, R11, P5, P6 ;  /* 0x00000007240d7c10 */ /* 0x000fc4000afec40b */
[----:B---3-5:R-:W-:Y:S02]  /*3490*/  FSETP.NEU.AND P5, PT, R9, RZ, PT ;  /* 0x000000ff0900720b */ /* 0x028fe40003fad000 */
[----:B------:R-:W-:Y:S02]  /*34a0*/  IADD3.X R17, R36, UR7, RZ, P1, !PT ;  /* 0x0000000724117c10 */ /* 0x000fe40008ffe4ff */
[C---:B------:R-:W-:Y:S02]  /*34b0*/  IADD3 R10, P1, P2, R14.reuse, UR6, R7 ;  /* 0x000000060e0a7c10 */ /* 0x040fe4000fa3e007 */
[----:B------:R-:W-:Y:S02]  /*34c0*/  IADD3 R14, P3, R14, UR6, RZ ;  /* 0x000000060e0e7c10 */ /* 0x000fe4000ff7e0ff */
[C---:B------:R-:W-:Y:S02]  /*34d0*/  IADD3.X R11, R28.reuse, UR7, R11, P1, P2 ;  /* 0x000000071c0b7c10 */ /* 0x040fe40008fe440b */
[----:B------:R-:W-:-:S03]  /*34e0*/  IADD3.X R15, R28, UR7, RZ, P3, !PT ;  /* 0x000000071c0f7c10 */ /* 0x000fc60009ffe4ff */
[----:B------:R-:W-:Y:S06]  /*34f0*/  @!P5 BRA `(.L_x_38) ;  /* 0x0000003400a0d947 */ /* 0x000fec0003800000 */
[----:B------:R-:W-:Y:S01]  /*3500*/  ULDC.64 UR6, c[0x0][0x5b8] ;  /* 0x00016e0000067ab9 */ /* 0x000fe20000000a00 */
[----:B------:R-:W-:Y:S01]  /*3510*/  ISETP.GE.AND P1, PT, R32, 0x1, PT ;  /* 0x000000012000780c */ /* 0x000fe20003f26270 */
[----:B------:R-:W-:Y:S01]  /*3520*/  IMAD R7, R34, UR6, RZ ;  /* 0x0000000622077c24 */ /* 0x000fe2000f8e02ff */
[----:B------:R-:W-:Y:S01]  /*3530*/  ULDC.64 UR10, c[0x0][0x5a8] ;  /* 0x00016a00000a7ab9 */ /* 0x000fe20000000a00 */
[C---:B------:R-:W-:Y:S01]  /*3540*/  IMAD.WIDE.U32 R26, R6.reuse, UR6, R26 ;  /* 0x00000006061a7c25 */ /* 0x040fe2000f8e001a */
[----:B------:R-:W-:Y:S01]  /*3550*/  ISETP.LT.OR P5, PT, R31, 0x1, !P1 ;  /* 0x000000011f00780c */ /* 0x000fe20004fa1670 */
[----:B------:R-:W-:Y:S02]  /*3560*/  BSSY B1, `(.L_x_39) ;  /* 0x000000d000017945 */ /* 0x000fe40003800000 */
[----:B------:R-:W-:Y:S01]  /*3570*/  IMAD R7, R6, UR7, R7 ;  /* 0x0000000706077c24 */ /* 0x000fe2000f8e0207 */
[----:B------:R-:W-:Y:S01]  /*3580*/  ULDC.64 UR6, c[0x0][0x5b0] ;  /* 0x00016c0000067ab9 */ /* 0x000fe20000000a00 */
[----:B------:R-:W-:-:S02]  /*3590*/  IMAD.MOV.U32 R6, RZ, RZ, R26 ;  /* 0x000000ffff067224 */ /* 0x000fc400078e001a */
[----:B------:R-:W-:Y:S02]  /*35a0*/  IMAD.IADD R7, R27, 0x1, R7 ;  /* 0x000000011b077824 */ /* 0x000fe400078e0207 */
[----:B------:R-:W-:Y:S02]  /*35b0*/  IMAD R28, R25, UR6, RZ ;  /* 0x00000006191c7c24 */ /* 0x000fe4000f8e02ff */
[----:B------:R-:W-:-:S04]  /*35c0*/  IMAD.WIDE.U32 R26, R33, UR6, R6 ;  /* 0x00000006211a7c25 */ /* 0x000fc8000f8e0006 */
[--C-:B------:R-:W-:Y:S01]  /*35d0*/  IMAD R29, R33, UR7, R28.reuse ;  /* 0x00000007211d7c24 */ /* 0x100fe2000f8e021c */
[----:B------:R-:W-:Y:S02]  /*35e0*/  IADD3 R26, P2, R26, UR10, RZ ;  /* 0x0000000a1a1a7c10 */ /* 0x000fe4000ff5e0ff */
[----:B------:R-:W-:Y:S02]  /*35f0*/  PRMT R28, RZ, 0x7610, R28 ;  /* 0x00007610ff1c7816 */ /* 0x000fe4000000001c */
[----:B------:R-:W-:Y:S01]  /*3600*/  IADD3.X R27, R27, UR11, R29, P2, !PT ;  /* 0x0000000b1b1b7c10 */ /* 0x000fe200097fe41d */
[----:B------:R-:W-:Y:S08]  /*3610*/  @P5 BRA `(.L_x_40) ;  /* 0x0000000000045947 */ /* 0x000ff00003800000 */
[----:B------:R0:W5:Y:S02]  /*3620*/  LDG.E.U8 R28, desc[UR20][R26.64] ;  /* 0x000000141a1c7981 */ /* 0x000164000c1e1100 */
.L_x_40:
[----:B------:R-:W-:Y:S05]  /*3630*/  BSYNC B1 ;  /* 0x0000000000017941 */ /* 0x000fea0003800000 */
.L_x_39:
[----:B-----5:R-:W-:Y:S01]  /*3640*/  LOP3.LUT R28, R28, 0xff, RZ, 0xc0, !PT ;  /* 0x000000ff1c1c7812 */ /* 0x020fe200078ec0ff */
[----:B------:R-:W-:Y:S01]  /*3650*/  BSSY B1, `(.L_x_41) ;  /* 0x000000b000017945 */ /* 0x000fe20003800000 */
[----:B------:R-:W-:Y:S02]  /*3660*/  ISETP.LT.OR P3, PT, R31, 0x2, !P1 ;  /* 0x000000021f00780c */ /* 0x000fe40004f61670 */
[----:B------:R-:W-:-:S05]  /*3670*/  F2FP.F16.E4M3.UNPACK_B R28, R28 ;  /* 0x0000001cff1c723e */ /* 0x000fca00020006ff */
[----:B------:R-:W-:-:S05]  /*3680*/  HADD2.F32 R28, -RZ, R28.H0_H0 ;  /* 0x2000001cff1c7230 */ /* 0x000fca0000004100 */
[----:B------:R-:W-:-:S04]  /*3690*/  FMUL R28, R28, R9 ;  /* 0x000000091c1c7220 */ /* 0x000fc80000400000 */
[----:B--2---:R-:W-:-:S05]  /*36a0*/  FFMA R28, R145, R8, R28 ;  /* 0x00000008911c7223 */ /* 0x004fca000000001c */
[----:B------:R-:W-:Y:S02]  /*36b0*/  F2FP.SATFINITE.E4M3.F32.PACK_AB_MERGE_C R29, RZ, R28, RZ ;  /* 0x0000001cff1d723e */ /* 0x000fe400048070ff */
[----:B------:R-:W-:-:S03]  /*36c0*/  PRMT R28, RZ, 0x7610, R28 ;  /* 0x00007610ff1c7816 */ /* 0x000fc6000000001c */
[----:B------:R1:W-:Y:S01]  /*36d0*/  @!P5 STG.E.U8 desc[UR20][R16.64], R29 ;  /* 0x0000001d1000d986 */ /* 0x0003e2000c101114 */
[----:B------:R-:W-:Y:S05]  /*36e0*/  @P3 BRA `(.L_x_42) ;  /* 0x0000000000043947 */ /* 0x000fea0003800000 */
[----:B------:R2:W5:Y:S02]  /*36f0*/  LDG.E.U8 R28, desc[UR20][R26.64+0x1] ;  /* 0x000001141a1c7981 */ /* 0x000564000c1e1100 */
.L_x_42:
[----:B------:R-:W-:Y:S05]  /*3700*/  BSYNC B1 ;  /* 0x0000000000017941 */ /* 0x000fea0003800000 */
.L_x_41:
[----:B-----5:R-:W-:Y:S01]  /*3710*/  LOP3.LUT R28, R28, 0xff, RZ, 0xc0, !PT ;  /* 0x000000ff1c1c7812 */ /* 0x020fe200078ec0ff */
[----:B------:R-:W-:Y:S01]  /*3720*/  BSSY B1, `(.L_x_43) ;  /* 0x0000013000017945 */ /* 0x000fe20003800000 */
[----:B------:R-:W-:Y:S02]  /*3730*/  IADD3 R37, P2, R33, 0x8, RZ ;  /* 0x0000000821257810 */ /* 0x000fe40007f5e0ff */
[----:B------:R-:W-:-:S03]  /*3740*/  F2FP.F16.E4M3.UNPACK_B R28, R28 ;  /* 0x0000001cff1c723e */ /* 0x000fc600020006ff */
[----:B-1----:R-:W-:Y:S01]  /*3750*/  IMAD.X R29, RZ, RZ, R25, P2 ;  /* 0x000000ffff1d7224 */ /* 0x002fe200010e0619 */
[----:B------:R-:W-:Y:S01]  /*3760*/  ISETP.GE.AND P2, PT, R32, 0x9, PT ;  /* 0x000000092000780c */ /* 0x000fe20003f46270 */
[----:B------:R-:W-:Y:S02]  /*3770*/  HADD2.F32 R28, -RZ, R28.H0_H0 ;  /* 0x2000001cff1c7230 */ /* 0x000fe40000004100 */
[----:B------:R-:W-:Y:S01]  /*3780*/  IMAD R34, R29, UR6, RZ ;  /* 0x000000061d227c24 */ /* 0x000fe2000f8e02ff */
[----:B------:R-:W-:Y:S02]  /*3790*/  ISETP.LT.OR P5, PT, R31, 0x1, !P2 ;  /* 0x000000011f00780c */ /* 0x000fe400057a1670 */
[----:B------:R-:W-:Y:S01]  /*37a0*/  FMUL R35, R28, R9 ;  /* 0x000000091c237220 */ /* 0x000fe20000400000 */
[----:B------:R-:W-:-:S04]  /*37b0*/  IMAD.WIDE.U32 R28, R37, UR6, R6 ;  /* 0x00000006251c7c25 */ /* 0x000fc8000f8e0006 */
[----:B------:R-:W-:Y:S01]  /*37c0*/  FFMA R35, R144, R8, R35 ;  /* 0x0000000890237223 */ /* 0x000fe20000000023 */
[--C-:B------:R-:W-:Y:S01]  /*37d0*/  IMAD R37, R37, UR7, R34.reuse ;  /* 0x0000000725257c24 */ /* 0x100fe2000f8e0222 */
[----:B------:R-:W-:Y:S02]  /*37e0*/  IADD3 R28, P6, R28, UR10, RZ ;  /* 0x0000000a1c1c7c10 */ /* 0x000fe4000ffde0ff */
[----:B------:R-:W-:Y:S02]  /*37f0*/  PRMT R34, RZ, 0x7610, R34 ;  /* 0x00007610ff227816 */ /* 0x000fe40000000022 */
[----:B------:R-:W-:Y:S02]  /*3800*/  F2FP.SATFINITE.E4M3.F32.PACK_AB_MERGE_C R35, RZ, R35, RZ ;  /* 0x00000023ff23723e */ /* 0x000fe400048070ff */
[----:B------:R-:W-:-:S03]  /*3810*/  IADD3.X R29, R29, UR11, R37, P6, !PT ;  /* 0x0000000b1d1d7c10 */ /* 0x000fc6000b7fe425 */
[----:B------:R1:W-:Y:S01]  /*3820*/  @!P3 STG.E.U8 desc[UR20][R16.64+0x1], R35 ;  /* 0x000001231000b986 */ /* 0x0003e2000c101114 */
[----:B------:R-:W-:Y:S05]  /*3830*/  @P5 BRA `(.L_x_44) ;  /* 0x0000000000045947 */ /* 0x000fea0003800000 */
[----:B------:R3:W5:Y:S02]  /*3840*/  LDG.E.U8 R34, desc[UR20][R28.64] ;  /* 0x000000141c227981 */ /* 0x000764000c1e1100 */
.L_x_44:
[----:B------:R-:W-:Y:S05]  /*3850*/  BSYNC B1 ;  /* 0x0000000000017941 */ /* 0x000fea0003800000 */
.L_x_43:
[----:B-----5:R-:W-:Y:S01]  /*3860*/  LOP3.LUT R34, R34, 0xff, RZ, 0xc0, !PT ;  /* 0x000000ff22227812 */ /* 0x020fe200078ec0ff */
[----:B------:R-:W-:Y:S01]  /*3870*/  BSSY B1, `(.L_x_45) ;  /* 0x000000b000017945 */ /* 0x000fe20003800000 */
[----:B------:R-:W-:Y:S02]  /*3880*/  ISETP.LT.OR P3, PT, R31, 0x2, !P2 ;  /* 0x000000021f00780c */ /* 0x000fe40005761670 */
[----:B------:R-:W-:-:S05]  /*3890*/  F2FP.F16.E4M3.UNPACK_B R34, R34 ;  /* 0x00000022ff22723e */ /* 0x000fca00020006ff */
[----:B------:R-:W-:-:S05]  /*38a0*/  HADD2.F32 R34, -RZ, R34.H0_H0 ;  /* 0x20000022ff227230 */ /* 0x000fca0000004100 */
[----:B------:R-:W-:-:S04]  /*38b0*/  FMUL R34, R34, R9 ;  /* 0x0000000922227220 */ /* 0x000fc80000400000 */
[----:B------:R-:W-:-:S05]  /*38c0*/  FFMA R34, R143, R8, R34 ;  /* 0x000000088f227223 */ /* 0x000fca0000000022 */
[----:B-1----:R-:W-:Y:S02]  /*38d0*/  F2FP.SATFINITE.E4M3.F32.PACK_AB_MERGE_C R35, RZ, R34, RZ ;  /* 0x00000022ff23723e */ /* 0x002fe400048070ff */
[----:B------:R-:W-:-:S03]  /*38e0*/  PRMT R34, RZ, 0x7610, R34 ;  /* 0x00007610ff227816 */ /* 0x000fc60000000022 */
[----:B------:R1:W-:Y:S01]  /*38f0*/  @!P5 STG.E.U8 desc[UR20][R14.64], R35 ;  /* 0x000000230e00d986 */ /* 0x0003e2000c101114 */
[----:B------:R-:W-:Y:S05]  /*3900*/  @P3 BRA `(.L_x_46) ;  /* 0x0000000000043947 */ /* 0x000fea0003800000 */
[----:B------:R4:W5:Y:S02]  /*3910*/  LDG.E.U8 R34, desc[UR20][R28.64+0x1] ;  /* 0x000001141c227981 */ /* 0x000964000c1e1100 */
.L_x_46:
[----:B------:R-:W-:Y:S05]  /*3920*/  BSYNC B1 ;  /* 0x0000000000017941 */ /* 0x000fea0003800000 */
.L_x_45:
[----:B-----5:R-:W-:Y:S01]  /*3930*/  LOP3.LUT R34, R34, 0xff, RZ, 0xc0, !PT ;  /* 0x000000ff22227812 */ /* 0x020fe200078ec0ff */
[----:B------:R-:W-:Y:S01]  /*3940*/  BSSY B1, `(.L_x_47) ;  /* 0x000000b000017945 */ /* 0x000fe20003800000 */
[----:B------:R-:W-:Y:S02]  /*3950*/  ISETP.LT.OR P5, PT, R31, 0x9, !P1 ;  /* 0x000000091f00780c */ /* 0x000fe40004fa1670 */
[----:B------:R-:W-:-:S05]  /*3960*/  F2FP.F16.E4M3.UNPACK_B R34, R34 ;  /* 0x00000022ff22723e */ /* 0x000fca00020006ff */
[----:B------:R-:W-:-:S05]  /*3970*/  HADD2.F32 R34, -RZ, R34.H0_H0 ;  /* 0x20000022ff227230 */ /* 0x000fca0000004100 */
[----:B-1----:R-:W-:Y:S01]  /*3980*/  FMUL R35, R34, R9 ;  /* 0x0000000922237220 */ /* 0x002fe20000400000 */
[----:B------:R-:W-:-:S03]  /*3990*/  PRMT R34, RZ, 0x7610, R34 ;  /* 0x00007610ff227816 */ /* 0x000fc60000000022 */
[----:B------:R-:W-:-:S05]  /*39a0*/  FFMA R35, R142, R8, R35 ;  /* 0x000000088e237223 */ /* 0x000fca0000000023 */
[----:B------:R-:W-:-:S05]  /*39b0*/  F2FP.SATFINITE.E4M3.F32.PACK_AB_MERGE_C R35, RZ, R35, RZ ;  /* 0x00000023ff23723e */ /* 0x000fca00048070ff */
[----:B------:R1:W-:Y:S01]  /*39c0*/  @!P3 STG.E.U8 desc[UR20][R14.64+0x1], R35 ;  /* 0x000001230e00b986 */ /* 0x0003e2000c101114 */
[----:B------:R-:W-:Y:S05]  /*39d0*/  @P5 BRA `(.L_x_48) ;  /* 0x0000000000045947 */ /* 0x000fea0003800000 */
[----:B------:R0:W5:Y:S02]  /*39e0*/  LDG.E.U8 R34, desc[UR20][R26.64+0x8] ;  /* 0x000008141a227981 */ /* 0x000164000c1e1100 */
.L_x_48:
[----:B------:R-:W-:Y:S05]  /*39f0*/  BSYNC B1 ;  /* 0x0000000000017941 */ /* 0x000fea0003800000 */
.L_x_47:
        /* <DEDUP_REMOVED lines=12> */
.L_x_50:
[----:B------:R-:W-:Y:S05]  /*3ac0*/  BSYNC B1 ;  /* 0x0000000000017941 */ /* 0x000fea0003800000 */
.L_x_49:
        /* <DEDUP_REMOVED lines=12> */
.L_x_52:
[----:B------:R-:W-:Y:S05]  /*3b90*/  BSYNC B1 ;  /* 0x0000000000017941 */ /* 0x000fea0003800000 */
.L_x_51:
        /* <DEDUP_REMOVED lines=12> */
.L_x_54:
[----:B------:R-:W-:Y:S05]  /*3c60*/  BSYNC B1 ;  /* 0x0000000000017941 */ /* 0x000fea0003800000 */
.L_x_53:
        /* <DEDUP_REMOVED lines=12> */
.L_x_56:
[----:B------:R-:W-:Y:S05]  /*3d30*/  BSYNC B1 ;  /* 0x0000000000017941 */ /* 0x000fea0003800000 */
.L_x_55:
        /* <DEDUP_REMOVED lines=12> */
.L_x_58:
[----:B------:R-:W-:Y:S05]  /*3e00*/  BSYNC B1 ;  /* 0x0000000000017941 */ /* 0x000fea0003800000 */
.L_x_57:
        /* <DEDUP_REMOVED lines=12> */
.L_x_60:
[----:B------:R-:W-:Y:S05]  /*3ed0*/  BSYNC B1 ;  /* 0x0000000000017941 */ /* 0x000fea0003800000 */
.L_x_59:
        /* <DEDUP_REMOVED lines=12> */
.L_x_62:
[----:B------:R-:W-:Y:S05]  /*3fa0*/  BSYNC B1 ;  /* 0x0000000000017941 */ /* 0x000fea0003800000 */
.L_x_61:
        /* <DEDUP_REMOVED lines=12> */
.L_x_64:
[----:B------:R-:W-:Y:S05]  /*4070*/  BSYNC B1 ;  /* 0x0000000000017941 */ /* 0x000fea0003800000 */
.L_x_63:
        /* <DEDUP_REMOVED lines=12> */
.L_x_66:
[----:B------:R-:W-:Y:S05]  /*4140*/  BSYNC B1 ;  /* 0x0000000000017941 */ /* 0x000fea0003800000 */
.L_x_65:
        /* <DEDUP_REMOVED lines=12> */
.L_x_68:
[----:B------:R-:W-:Y:S05]  /*4210*/  BSYNC B1 ;  /* 0x0000000000017941 */ /* 0x000fea0003800000 */
.L_x_67:
        /* <DEDUP_REMOVED lines=12> */
.L_x_70:
[----:B------:R-:W-:Y:S05]  /*42e0*/  BSYNC B1 ;  /* 0x0000000000017941 */ /* 0x000fea0003800000 */
.L_x_69:
        /* <DEDUP_REMOVED lines=12> */
.L_x_72:
[----:B------:R-:W-:Y:S05]  /*43b0*/  BSYNC B1 ;  /* 0x0000000000017941 */ /* 0x000fea0003800000 */
.L_x_71:
        /* <DEDUP_REMOVED lines=12> */
.L_x_74:
[----:B------:R-:W-:Y:S05]  /*4480*/  BSYNC B1 ;  /* 0x0000000000017941 */ /* 0x000fea0003800000 */
.L_x_73:
        /* <DEDUP_REMOVED lines=12> */
.L_x_76:
[----:B------:R-:W-:Y:S05]  /*4550*/  BSYNC B1 ;  /* 0x0000000000017941 */ /* 0x000fea0003800000 */
.L_x_75:
        /* <DEDUP_REMOVED lines=12> */
.L_x_78:
[----:B------:R-:W-:Y:S05]  /*4620*/  BSYNC B1 ;  /* 0x0000000000017941 */ /* 0x000fea0003800000 */
.L_x_77:
        /* <DEDUP_REMOVED lines=12> */
.L_x_80:
[----:B------:R-:W-:Y:S05]  /*46f0*/  BSYNC B1 ;  /* 0x0000000000017941 */ /* 0x000fea0003800000 */
.L_x_79:
        /* <DEDUP_REMOVED lines=12> */
.L_x_82:
[----:B------:R-:W-:Y:S05]  /*47c0*/  BSYNC B1 ;  /* 0x0000000000017941 */ /* 0x000fea0003800000 */
.L_x_81:
        /* <DEDUP_REMOVED lines=12> */
.L_x_84:
[----:B------:R-:W-:Y:S05]  /*4890*/  BSYNC B1 ;  /* 0x0000000000017941 */ /* 0x000fea0003800000 */
.L_x_83:
        /* <DEDUP_REMOVED lines=12> */
.L_x_86:
[----:B------:R-:W-:Y:S05]  /*4960*/  BSYNC B1 ;  /* 0x0000000000017941 */ /* 0x000fea0003800000 */
.L_x_85:
        /* <DEDUP_REMOVED lines=12> */
.L_x_88:
[----:B------:R-:W-:Y:S05]  /*4a30*/  BSYNC B1 ;  /* 0x0000000000017941 */ /* 0x000fea0003800000 */
.L_x_87:
        /* <DEDUP_REMOVED lines=12> */
.L_x_90:
[----:B------:R-:W-:Y:S05]  /*4b00*/  BSYNC B1 ;  /* 0x0000000000017941 */ /* 0x000fea0003800000 */
.L_x_89:
        /* <DEDUP_REMOVED lines=12> */
.L_x_92:
[----:B------:R-:W-:Y:S05]  /*4bd0*/  BSYNC B1 ;  /* 0x0000000000017941 */ /* 0x000fea0003800000 */
.L_x_91:
        /* <DEDUP_REMOVED lines=12> */
.L_x_94:
[----:B------:R-:W-:Y:S05]  /*4ca0*/  BSYNC B1 ;  /* 0x0000000000017941 */ /* 0x000fea0003800000 */
.L_x_93:
        /* <DEDUP_REMOVED lines=12> */
.L_x_96:
[----:B------:R-:W-:Y:S05]  /*4d70*/  BSYNC B1 ;  /* 0x0000000000017941 */ /* 0x000fea0003800000 */
.L_x_95:
        /* <DEDUP_REMOVED lines=12> */
.L_x_98:
[----:B------:R-:W-:Y:S05]  /*4e40*/  BSYNC B1 ;  /* 0x0000000000017941 */ /* 0x000fea0003800000 */
.L_x_97:
[----:B-----5:R-:W-:Y:S01]  /*4e50*/  LOP3.LUT R34, R34, 0xff, RZ, 0xc0, !PT ;  /* 0x000000ff22227812 */ /* 0x020fe200078ec0ff */
[----:B------:R-:W-:Y:S01]  /*4e60*/  BSSY B1, `(.L_x_99) ;  /* 0x000000b000017945 */ /* 0x000fe20003800000 */
[----:B------:R-:W-:Y:S02]  /*4e70*/  ISETP.LT.OR P3, PT, R31, 0x39, !P2 ;  /* 0x000000391f00780c */ /* 0x000fe40005761670 */
[----:B------:R-:W-:Y:S02]  /*4e80*/  F2FP.F16.E4M3.UNPACK_B R34, R34 ;  /* 0x00000022ff22723e */ /* 0x000fe400020006ff */
[----:B0-2---:R-:W-:-:S03]  /*4e90*/  PRMT R26, RZ, 0x7610, R26 ;  /* 0x00007610ff1a7816 */ /* 0x005fc6000000001a */
[----:B------:R-:W-:-:S05]  /*4ea0*/  HADD2.F32 R34, -RZ, R34.H0_H0 ;  /* 0x20000022ff227230 */ /* 0x000fca0000004100 */
[----:B------:R-:W-:-:S04]  /*4eb0*/  FMUL R27, R34, R9 ;  /* 0x00000009221b7220 */ /* 0x000fc80000400000 */
[----:B------:R-:W-:-:S05]  /*4ec0*/  FFMA R27, R116, R8, R27 ;  /* 0x00000008741b7223 */ /* 0x000fca000000001b */
[----:B------:R-:W-:-:S05]  /*4ed0*/  F2FP.SATFINITE.E4M3.F32.PACK_AB_MERGE_C R27, RZ, R27, RZ ;  /* 0x0000001bff1b723e */ /* 0x000fca00048070ff */
[----:B------:R0:W-:Y:S01]  /*4ee0*/  @!P1 STG.E.U8 desc[UR20][R16.64+0x39], R27 ;  /* 0x0000391b10009986 */ /* 0x0001e2000c101114 */
[----:B------:R-:W-:Y:S05]  /*4ef0*/  @P3 BRA `(.L_x_100) ;  /* 0x0000000000043947 */ /* 0x000fea0003800000 */
[----:B------:R2:W5:Y:S02]  /*4f00*/  LDG.E.U8 R26, desc[UR20][R28.64+0x38] ;  /* 0x000038141c1a7981 */ /* 0x000564000c1e1100 */
.L_x_100:
[----:B------:R-:W-:Y:S05]  /*4f10*/  BSYNC B1 ;  /* 0x0000000000017941 */ /* 0x000fea0003800000 */
.L_x_99:
[----:B-----5:R-:W-:Y:S01]  /*4f20*/  LOP3.LUT R26, R26, 0xff, RZ, 0xc0, !PT ;  /* 0x000000ff1a1a7812 */ /* 0x020fe200078ec0ff */
[----:B------:R-:W-:Y:S01]  /*4f30*/  BSSY B1, `(.L_x_101) ;  /* 0x000000b000017945 */ /* 0x000fe20003800000 */
[----:B------:R-:W-:Y:S02]  /*4f40*/  ISETP.LT.OR P2, PT, R31, 0x3a, !P2 ;  /* 0x0000003a1f00780c */ /* 0x000fe40005741670 */
[----:B------:R-:W-:Y:S02]  /*4f50*/  F2FP.F16.E4M3.UNPACK_B R26, R26 ;  /* 0x0000001aff1a723e */ /* 0x000fe400020006ff */
[----:B01----:R-:W-:-:S03]  /*4f60*/  PRMT R16, RZ, 0x7610, R16 ;  /* 0x00007610ff107816 */ /* 0x003fc60000000010 */
[----:B------:R-:W-:-:S05]  /*4f70*/  HADD2.F32 R26, -RZ, R26.H0_H0 ;  /* 0x2000001aff1a7230 */ /* 0x000fca0000004100 */
[----:B------:R-:W-:-:S04]  /*4f80*/  FMUL R26, R26, R9 ;  /* 0x000000091a1a7220 */ /* 0x000fc80000400000 */
[----:B------:R-:W-:-:S05]  /*4f90*/  FFMA R26, R115, R8, R26 ;  /* 0x00000008731a7223 */ /* 0x000fca000000001a */
[----:B------:R-:W-:-:S05]  /*4fa0*/  F2FP.SATFINITE.E4M3.F32.PACK_AB_MERGE_C R17, RZ, R26, RZ ;  /* 0x0000001aff11723e */ /* 0x000fca00048070ff */
[----:B------:R0:W-:Y:S01]  /*4fb0*/  @!P3 STG.E.U8 desc[UR20][R14.64+0x38], R17 ;  /* 0x000038110e00b986 */ /* 0x0001e2000c101114 */
[----:B------:R-:W-:Y:S05]  /*4fc0*/  @P2 BRA `(.L_x_102) ;  /* 0x0000000000042947 */ /* 0x000fea0003800000 */
[----:B------:R1:W5:Y:S02]  /*4fd0*/  LDG.E.U8 R16, desc[UR20][R28.64+0x39] ;  /* 0x000039141c107981 */ /* 0x000364000c1e1100 */
.L_x_102:
[----:B------:R-:W-:Y:S05]  /*4fe0*/  BSYNC B1 ;  /* 0x0000000000017941 */ /* 0x000fea0003800000 */
.L_x_101:
[----:B-----5:R-:W-:Y:S01]  /*4ff0*/  LOP3.LUT R16, R16, 0xff, RZ, 0xc0, !PT ;  /* 0x000000ff10107812 */ /* 0x020fe200078ec0ff */
[----:B------:R-:W-:Y:S01]  /*5000*/  BSSY B1, `(.L_x_103) ;  /* 0x0000013000017945 */ /* 0x000fe20003800000 */
[----:B-1234-:R-:W-:Y:S02]  /*5010*/  IADD3 R29, P1, R33, 0x80, RZ ;  /* 0x00000080211d7810 */ /* 0x01efe40007f3e0ff */
[----:B------:R-:W-:-:S03]  /*5020*/  F2FP.F16.E4M3.UNPACK_B R16, R16 ;  /* 0x00000010ff10723e */ /* 0x000fc600020006ff */
[----:B0-----:R-:W-:Y:S01]  /*5030*/  IMAD.X R17, RZ, RZ, R25, P1 ;  /* 0x000000ffff117224 */ /* 0x001fe200008e0619 */
        /* <DEDUP_REMOVED lines=15> */
.L_x_104:
[----:B------:R-:W-:Y:S05]  /*5130*/  BSYNC B1 ;  /* 0x0000000000017941 */ /* 0x000fea0003800000 */
.L_x_103:
[----:B-----5:R-:W-:Y:S01]  /*5140*/  LOP3.LUT R26, R26, 0xff, RZ, 0xc0, !PT ;  /* 0x000000ff1a1a7812 */ /* 0x020fe200078ec0ff */
[----:B------:R-:W-:Y:S01]  /*5150*/  BSSY B1, `(.L_x_105) ;  /* 0x000000b000017945 */ /* 0x000fe20003800000 */
[----:B------:R-:W-:Y:S02]  /*5160*/  ISETP.LT.OR P3, PT, R31, 0x2, !P1 ;  /* 0x000000021f00780c */ /* 0x000fe40004f61670 */
[----:B------:R-:W-:Y:S02]  /*5170*/  F2FP.F16.E4M3.UNPACK_B R26, R26 ;  /* 0x0000001aff1a723e */ /* 0x000fe400020006ff */
[----:B0-----:R-:W-:-:S03]  /*5180*/  PRMT R14, RZ, 0x7610, R14 ;  /* 0x00007610ff0e7816 */ /* 0x001fc6000000000e */
[----:B------:R-:W-:-:S05]  /*5190*/  HADD2.F32 R26, -RZ, R26.H0_H0 ;  /* 0x2000001aff1a7230 */ /* 0x000fca0000004100 */
[----:B------:R-:W-:-:S04]  /*51a0*/  FMUL R26, R26, R9 ;  /* 0x000000091a1a7220 */ /* 0x000fc80000400000 */
[----:B------:R-:W-:-:S05]  /*51b0*/  FFMA R26, R113, R8, R26 ;  /* 0x00000008711a7223 */ /* 0x000fca000000001a */
[----:B------:R-:W-:-:S05]  /*51c0*/  F2FP.SATFINITE.E4M3.F32.PACK_AB_MERGE_C R15, RZ, R26, RZ ;  /* 0x0000001aff0f723e */ /* 0x000fca00048070ff */
[----:B------:R0:W-:Y:S01]  /*51d0*/  @!P5 STG.E.U8 desc[UR20][R12.64], R15 ;  /* 0x0000000f0c00d986 */ /* 0x0001e2000c101114 */
[----:B------:R-:W-:Y:S05]  /*51e0*/  @P3 BRA `(.L_x_106) ;  /* 0x0000000000043947 */ /* 0x000fea0003800000 */
[----:B------:R2:W5:Y:S02]  /*51f0*/  LDG.E.U8 R14, desc[UR20][R16.64+0x1] ;  /* 0x00000114100e7981 */ /* 0x000564000c1e1100 */
.L_x_106:
[----:B------:R-:W-:Y:S05]  /*5200*/  BSYNC B1 ;  /* 0x0000000000017941 */ /* 0x000fea0003800000 */
.L_x_105:
[----:B-----5:R-:W-:Y:S01]  /*5210*/  LOP3.LUT R14, R14, 0xff, RZ, 0xc0, !PT ;  /* 0x000000ff0e0e7812 */ /* 0x020fe200078ec0ff */
[----:B------:R-:W-:Y:S01]  /*5220*/  BSSY B1, `(.L_x_107) ;  /* 0x0000013000017945 */ /* 0x000fe20003800000 */
[----:B------:R-:W-:Y:S02]  /*5230*/  IADD3 R33, P2, R33, 0x88, RZ ;  /* 0x0000008821217810 */ /* 0x000fe40007f5e0ff */
[----:B------:R-:W-:-:S03]  /*5240*/  F2FP.F16.E4M3.UNPACK_B R14, R14 ;  /* 0x0000000eff0e723e */ /* 0x000fc600020006ff */
[----:B------:R-:W-:Y:S01]  /*5250*/  IMAD.X R24, RZ, RZ, R25, P2 ;  /* 0x000000ffff187224 */ /* 0x000fe200010e0619 */
[----:B------:R-:W-:Y:S01]  /*5260*/  ISETP.GE.AND P2, PT, R32, 0x89, PT ;  /* 0x000000892000780c */ /* 0x000fe20003f46270 */
[----:B------:R-:W-:Y:S02]  /*5270*/  HADD2.F32 R14, -RZ, R14.H0_H0 ;  /* 0x2000000eff0e7230 */ /* 0x000fe40000004100 */
[----:B------:R-:W-:Y:S01]  /*5280*/  IMAD R24, R24, UR6, RZ ;  /* 0x0000000618187c24 */ /* 0x000fe2000f8e02ff */
[----:B------:R-:W-:Y:S01]  /*5290*/  ISETP.LT.OR P5, PT, R31, 0x1, !P2 ;  /* 0x000000011f00780c */ /* 0x000fe200057a1670 */
[----:B------:R-:W-:-:S04]  /*52a0*/  IMAD.WIDE.U32 R6, R33, UR6, R6 ;  /* 0x0000000621067c25 */ /* 0x000fc8000f8e0006 */
[----:B0-----:R-:W-:Y:S01]  /*52b0*/  FMUL R15, R14, R9 ;  /* 0x000000090e0f7220 */ /* 0x001fe20000400000 */
[----:B------:R-:W-:Y:S01]  /*52c0*/  PRMT R14, RZ, 0x7610, R14 ;  /* 0x00007610ff0e7816 */ /* 0x000fe2000000000e */
[----:B------:R-:W-:Y:S02]  /*52d0*/  IMAD R33, R33, UR7, R24 ;  /* 0x0000000721217c24 */ /* 0x000fe4000f8e0218 */
[----:B------:R-:W-:Y:S01]  /*52e0*/  FFMA R15, R112, R8, R15 ;  /* 0x00000008700f7223 */ /* 0x000fe2000000000f */
[----:B------:R-:W-:-:S04]  /*52f0*/  IADD3 R6, P6, R6, UR10, RZ ;  /* 0x0000000a06067c10 */ /* 0x000fc8000ffde0ff */
[----:B------:R-:W-:Y:S02]  /*5300*/  F2FP.SATFINITE.E4M3.F32.PACK_AB_MERGE_C R15, RZ, R15, RZ ;  /* 0x0000000fff0f723e */ /* 0x000fe400048070ff */
[----:B------:R-:W-:-:S03]  /*5310*/  IADD3.X R7, R7, UR11, R33, P6, !PT ;  /* 0x0000000b07077c10 */ /* 0x000fc6000b7fe421 */
[----:B------:R0:W-:Y:S01]  /*5320*/  @!P3 STG.E.U8 desc[UR20][R12.64+0x1], R15 ;  /* 0x0000010f0c00b986 */ /* 0x0001e2000c101114 */
[----:B------:R-:W-:Y:S05]  /*5330*/  @P5 BRA `(.L_x_108) ;  /* 0x0000000000045947 */ /* 0x000fea0003800000 */
[----:B------:R3:W5:Y:S02]  /*5340*/  LDG.E.U8 R14, desc[UR20][R6.64] ;  /* 0x00000014060e7981 */ /* 0x000764000c1e1100 */
.L_x_108:
[----:B------:R-:W-:Y:S05]  /*5350*/  BSYNC B1 ;  /* 0x0000000000017941 */ /* 0x000fea0003800000 */
.L_x_107:
[----:B-----5:R-:W-:Y:S01]  /*5360*/  LOP3.LUT R14, R14, 0xff, RZ, 0xc0, !PT ;  /* 0x000000ff0e0e7812 */ /* 0x020fe200078ec0ff */
[----:B------:R-:W-:Y:S01]  /*5370*/  BSSY B1, `(.L_x_109) ;  /* 0x000000b000017945 */ /* 0x000fe20003800000 */
[----:B------:R-:W-:Y:S02]  /*5380*/  ISETP.LT.OR P3, PT, R31, 0x2, !P2 ;  /* 0x000000021f00780c */ /* 0x000fe40005761670 */
[----:B------:R-:W-:-:S05]  /*5390*/  F2FP.F16.E4M3.UNPACK_B R14, R14 ;  /* 0x0000000eff0e723e */ /* 0x000fca00020006ff */
[----:B------:R-:W-:-:S05]  /*53a0*/  HADD2.F32 R14, -RZ, R14.H0_H0 ;  /* 0x2000000eff0e7230 */ /* 0x000fca0000004100 */
[----:B------:R-:W-:-:S04]  /*53b0*/  FMUL R14, R14, R9 ;  /* 0x000000090e0e7220 */ /* 0x000fc80000400000 */
[----:B------:R-:W-:-:S05]  /*53c0*/  FFMA R14, R111, R8, R14 ;  /* 0x000000086f0e7223 */ /* 0x000fca000000000e */
[----:B0-----:R-:W-:Y:S02]  /*53d0*/  F2FP.SATFINITE.E4M3.F32.PACK_AB_MERGE_C R15, RZ, R14, RZ ;  /* 0x0000000eff0f723e */ /* 0x001fe400048070ff */
[----:B------:R-:W-:-:S03]  /*53e0*/  PRMT R14, RZ, 0x7610, R14 ;  /* 0x00007610ff0e7816 */ /* 0x000fc6000000000e */
[----:B------:R0:W-:Y:S01]  /*53f0*/  @!P5 STG.E.U8 desc[UR20][R10.64], R15 ;  /* 0x0000000f0a00d986 */ /* 0x0001e2000c101114 */
[----:B------:R-:W-:Y:S05]  /*5400*/  @P3 BRA `(.L_x_110) ;  /* 0x0000000000043947 */ /* 0x000fea0003800000 */
[----:B------:R4:W5:Y:S02]  /*5410*/  LDG.E.U8 R14, desc[UR20][R6.64+0x1] ;  /* 0x00000114060e7981 */ /* 0x000964000c1e1100 */
.L_x_110:
[----:B------:R-:W-:Y:S05]  /*5420*/  BSYNC B1 ;  /* 0x0000000000017941 */ /* 0x000fea0003800000 */
.L_x_109:
[----:B-----5:R-:W-:Y:S01]  /*5430*/  LOP3.LUT R14, R14, 0xff, RZ, 0xc0, !PT ;  /* 0x000000ff0e0e7812 */ /* 0x020fe200078ec0ff */
[----:B------:R-:W-:Y:S01]  /*5440*/  BSSY B1, `(.L_x_111) ;  /* 0x000000b000017945 */ /* 0x000fe20003800000 */
[----:B------:R-:W-:Y:S02]  /*5450*/  ISETP.LT.OR P5, PT, R31, 0x9, !P1 ;  /* 0x000000091f00780c */ /* 0x000fe40004fa1670 */
[----:B------:R-:W-:-:S05]  /*5460*/  F2FP.F16.E4M3.UNPACK_B R14, R14 ;  /* 0x0000000eff0e723e */ /* 0x000fca00020006ff */
[----:B------:R-:W-:-:S05]  /*5470*/  HADD2.F32 R14, -RZ, R14.H0_H0 ;  /* 0x2000000eff0e7230 */ /* 0x000fca0000004100 */
[----:B0-----:R-:W-:Y:S01]  /*5480*/  FMUL R15, R14, R9 ;  /* 0x000000090e0f7220 */ /* 0x001fe20000400000 */
[----:B------:R-:W-:-:S03]  /*5490*/  PRMT R14, RZ, 0x7610, R14 ;  /* 0x00007610ff0e7816 */ /* 0x000fc6000000000e */
[----:B------:R-:W-:-:S05]  /*54a0*/  FFMA R15, R110, R8, R15 ;  /* 0x000000086e0f7223 */ /* 0x000fca000000000f */
[----:B------:R-:W-:-:S05]  /*54b0*/  F2FP.SATFINITE.E4M3.F32.PACK_AB_MERGE_C R15, RZ, R15, RZ ;  /* 0x0000000fff0f723e */ /* 0x000fca00048070ff */
[----:B------:R0:W-:Y:S01]  /*54c0*/  @!P3 STG.E.U8 desc[UR20][R10.64+0x1], R15 ;  /* 0x0000010f0a00b986 */ /* 0x0001e2000c101114 */
[----:B------:R-:W-:Y:S05]  /*54d0*/  @P5 BRA `(.L_x_112) ;  /* 0x0000000000045947 */ /* 0x000fea0003800000 */
[----:B------:R0:W5:Y:S02]  /*54e0*/  LDG.E.U8 R14, desc[UR20][R16.64+0x8] ;  /* 0x00000814100e7981 */ /* 0x000164000c1e1100 */
.L_x_112:
[----:B------:R-:W-:Y:S05]  /*54f0*/  BSYNC B1 ;  /* 0x0000000000017941 */ /* 0x000fea0003800000 */
.L_x_111:
        /* <DEDUP_REMOVED lines=12> */
.L_x_114:
[----:B------:R-:W-:Y:S05]  /*55c0*/  BSYNC B1 ;  /* 0x0000000000017941 */ /* 0x000fea0003800000 */
.L_x_113:
        /* <DEDUP_REMOVED lines=12> */
.L_x_116:
[----:B------:R-:W-:Y:S05]  /*5690*/  BSYNC B1 ;  /* 0x0000000000017941 */ /* 0x000fea0003800000 */
.L_x_115:
        /* <DEDUP_REMOVED lines=12> */
.L_x_118:
[----:B------:R-:W-:Y:S05]  /*5760*/  BSYNC B1 ;  /* 0x0000000000017941 */ /* 0x000fea0003800000 */
.L_x_117:
        /* <DEDUP_REMOVED lines=12> */
.L_x_120:
[----:B------:R-:W-:Y:S05]  /*5830*/  BSYNC B1 ;  /* 0x0000000000017941 */ /* 0x000fea0003800000 */
.L_x_119:
        /* <DEDUP_REMOVED lines=12> */
.L_x_122:
[----:B------:R-:W-:Y:S05]  /*5900*/  BSYNC B1 ;  /* 0x0000000000017941 */ /* 0x000fea0003800000 */
.L_x_121:
        /* <DEDUP_REMOVED lines=12> */
.L_x_124:
[----:B------:R-:W-:Y:S05]  /*59d0*/  BSYNC B1 ;  /* 0x0000000000017941 */ /* 0x000fea0003800000 */
.L_x_123:
        /* <DEDUP_REMOVED lines=12> */
.L_x_126:
[----:B------:R-:W-:Y:S05]  /*5aa0*/  BSYNC B1 ;  /* 0x0000000000017941 */ /* 0x000fea0003800000 */
.L_x_125:
        /* <DEDUP_REMOVED lines=12> */
.L_x_128:
[----:B------:R-:W-:Y:S05]  /*5b70*/  BSYNC B1 ;  /* 0x0000000000017941 */ /* 0x000fea0003800000 */
.L_x_127:
        /* <DEDUP_REMOVED lines=12> */
.L_x_130:
[----:B------:R-:W-:Y:S05]  /*5c40*/  BSYNC B1 ;  /* 0x0000000000017941 */ /* 0x000fea0003800000 */
.L_x_129:
        /* <DEDUP_REMOVED lines=12> */
.L_x_132:
[----:B------:R-:W-:Y:S05]  /*5d10*/  BSYNC B1 ;  /* 0x0000000000017941 */ /* 0x000fea0003800000 */
.L_x_131:
        /* <DEDUP_REMOVED lines=12> */
.L_x_134:
[----:B------:R-:W-:Y:S05]  /*5de0*/  BSYNC B1 ;  /* 0x0000000000017941 */ /* 0x000fea0003800000 */
.L_x_133:
        /* <DEDUP_REMOVED lines=12> */
.L_x_136:
[----:B------:R-:W-:Y:S05]  /*5eb0*/  BSYNC B1 ;  /* 0x0000000000017941 */ /* 0x000fea0003800000 */
.L_x_135:
        /* <DEDUP_REMOVED lines=12> */
.L_x_138:
[----:B------:R-:W-:Y:S05]  /*5f80*/  BSYNC B1 ;  /* 0x0000000000017941 */ /* 0x000fea0003800000 */
.L_x_137:
        /* <DEDUP_REMOVED lines=12> */
.L_x_140:
[----:B------:R-:W-:Y:S05]  /*6050*/  BSYNC B1 ;  /* 0x0000000000017941 */ /* 0x000fea0003800000 */
.L_x_139:
        /* <DEDUP_REMOVED lines=12> */
.L_x_142:
[----:B------:R-:W-:Y:S05]  /*6120*/  BSYNC B1 ;  /* 0x0000000000017941 */ /* 0x000fea0003800000 */
.L_x_141:
        /* <DEDUP_REMOVED lines=12> */
.L_x_144:
[----:B------:R-:W-:Y:S05]  /*61f0*/  BSYNC B1 ;  /* 0x0000000000017941 */ /* 0x000fea0003800000 */
.L_x_143:
        /* <DEDUP_REMOVED lines=12> */
.L_x_146:
[----:B------:R-:W-:Y:S05]  /*62c0*/  BSYNC B1 ;  /* 0x0000000000017941 */ /* 0x000fea0003800000 */
.L_x_145:
        /* <DEDUP_REMOVED lines=12> */
.L_x_148:
[----:B------:R-:W-:Y:S05]  /*6390*/  BSYNC B1 ;  /* 0x0000000000017941 */ /* 0x000fea0003800000 */
.L_x_147:
        /* <DEDUP_REMOVED lines=12> */
.L_x_150:
[----:B------:R-:W-:Y:S05]  /*6460*/  BSYNC B1 ;  /* 0x0000000000017941 */ /* 0x000fea0003800000 */
.L_x_149:
        /* <DEDUP_REMOVED lines=12> */
.L_x_152:
[----:B------:R-:W-:Y:S05]  /*6530*/  BSYNC B1 ;  /* 0x0000000000017941 */ /* 0x000fea0003800000 */
.L_x_151:
        /* <DEDUP_REMOVED lines=12> */
.L_x_154:
[----:B------:R-:W-:Y:S05]  /*6600*/  BSYNC B1 ;  /* 0x0000000000017941 */ /* 0x000fea0003800000 */
.L_x_153:
        /* <DEDUP_REMOVED lines=12> */
.L_x_156:
[----:B------:R-:W-:Y:S05]  /*66d0*/  BSYNC B1 ;  /* 0x0000000000017941 */ /* 0x000fea0003800000 */
.L_x_155:
        /* <DEDUP_REMOVED lines=12> */
.L_x_158:
[----:B------:R-:W-:Y:S05]  /*67a0*/  BSYNC B1 ;  /* 0x0000000000017941 */ /* 0x000fea0003800000 */
.L_x_157:
        /* <DEDUP_REMOVED lines=12> */
.L_x_160:
[----:B------:R-:W-:Y:S05]  /*6870*/  BSYNC B1 ;  /* 0x0000000000017941 */ /* 0x000fea0003800000 */
.L_x_159:
        /* <DEDUP_REMOVED lines=12> */
.L_x_162:
[----:B------:R-:W-:Y:S05]  /*6940*/  BSYNC B1 ;  /* 0x0000000000017941 */ /* 0x000fea0003800000 */
.L_x_161:
        /* <DEDUP_REMOVED lines=12> */
.L_x_164:
[----:B------:R-:W-:Y:S05]  /*6a10*/  BSYNC B1 ;  /* 0x0000000000017941 */ /* 0x000fea0003800000 */
.L_x_163:
        /* <DEDUP_REMOVED lines=12> */
.L_x_166:
[----:B------:R-:W-:Y:S05]  /*6ae0*/  BSYNC B1 ;  /* 0x0000000000017941 */ /* 0x000fea0003800000 */
.L_x_165:
[----:B------:R-:W-:Y:S05]  /*6af0*/  @P2 BRA `(.L_x_167) ;  /* 0x0000001000302947 */ /* 0x000fea0003800000 */
[----:B-----5:R-:W-:-:S04]  /*6b00*/  LOP3.LUT R12, R12, 0xff, RZ, 0xc0, !PT ;  /* 0x000000ff0c0c7812 */ /* 0x020fc800078ec0ff */
[----:B------:R-:W-:-:S05]  /*6b10*/  F2FP.F16.E4M3.UNPACK_B R12, R12 ;  /* 0x0000000cff0c723e */ /* 0x000fca00020006ff */
[----:B------:R-:W-:-:S05]  /*6b20*/  HADD2.F32 R12, -RZ, R12.H0_H0 ;  /* 0x2000000cff0c7230 */ /* 0x000fca0000004100 */
[----:B0--34-:R-:W-:-:S04]  /*6b30*/  FMUL R7, R12, R9 ;  /* 0x000000090c077220 */ /* 0x019fc80000400000 */
[----:B------:R-:W-:-:S05]  /*6b40*/  FFMA R7, R20, R8, R7 ;  /* 0x0000000814077223 */ /* 0x000fca0000000007 */
[----:B------:R-:W-:-:S05]  /*6b50*/  F2FP.SATFINITE.E4M3.F32.PACK_AB_MERGE_C R7, RZ, R7, RZ ;  /* 0x00000007ff07723e */ /* 0x000fca00048070ff */
[----:B------:R0:W-:Y:S01]  /*6b60*/  STG.E.U8 desc[UR20][R10.64+0x39], R7 ;  /* 0x000039070a007986 */ /* 0x0001e2000c101114 */
[----:B------:R-:W-:Y:S05]  /*6b70*/  BRA `(.L_x_167) ;  /* 0x0000001000107947 */ /* 0x000fea0003800000 */
.L_x_38:
[C---:B------:R-:W-:Y:S01]  /*6b80*/  ISETP.GE.AND P1, PT, R32.reuse, 0x1, PT ;  /* 0x000000012000780c */ /* 0x040fe20003f26270 */
[-C--:B--2---:R-:W-:Y:S01]  /*6b90*/  FMUL R145, R145, R8.reuse ;  /* 0x0000000891917220 */ /* 0x084fe20000400000 */
[----:B------:R-:W-:Y:S01]  /*6ba0*/  ISETP.GE.AND P2, PT, R32, 0x9, PT ;  /* 0x000000092000780c */ /* 0x000fe20003f46270 */
[-C--:B------:R-:W-:Y:S01]  /*6bb0*/  FMUL R144, R144, R8.reuse ;  /* 0x0000000890907220 */ /* 0x080fe20000400000 */
[----:B------:R-:W-:Y:S01]  /*6bc0*/  ISETP.LT.OR P3, PT, R31, 0x1, !P1 ;  /* 0x000000011f00780c */ /* 0x000fe20004f61670 */
[-C--:B------:R-:W-:Y:S01]  /*6bd0*/  FMUL R143, R143, R8.reuse ;  /* 0x000000088f8f7220 */ /* 0x080fe20000400000 */
[C---:B------:R-:W-:Y:S01]  /*6be0*/  ISETP.LT.OR P6, PT, R31.reuse, 0x2, !P1 ;  /* 0x000000021f00780c */ /* 0x040fe20004fc1670 */
[-C--:B------:R-:W-:Y:S01]  /*6bf0*/  FMUL R142, R142, R8.reuse ;  /* 0x000000088e8e7220 */ /* 0x080fe20000400000 */
[----:B------:R-:W-:Y:S01]  /*6c00*/  ISETP.LT.OR P5, PT, R31, 0x1, !P2 ;  /* 0x000000011f00780c */ /* 0x000fe200057a1670 */
[-C--:B------:R-:W-:Y:S01]  /*6c10*/  FMUL R141, R141, R8.reuse ;  /* 0x000000088d8d7220 */ /* 0x080fe20000400000 */
[----:B------:R-:W-:Y:S01]  /*6c20*/  F2FP.SATFINITE.E4M3.F32.PACK_AB_MERGE_C R145, RZ, R145, RZ ;  /* 0x00000091ff91723e */ /* 0x000fe200048070ff */
[----:B------:R-:W-:Y:S01]  /*6c30*/  FMUL R140, R140, R8 ;  /* 0x000000088c8c7220 */ /* 0x000fe20000400000 */
[----:B------:R-:W-:Y:S01]  /*6c40*/  F2FP.SATFINITE.E4M3.F32.PACK_AB_MERGE_C R7, RZ, R144, RZ ;  /* 0x00000090ff07723e */ /* 0x000fe200048070ff */
[-C--:B------:R-:W-:Y:S01]  /*6c50*/  FMUL R139, R139, R8.reuse ;  /* 0x000000088b8b7220 */ /* 0x080fe20000400000 */
[----:B------:R-:W-:Y:S01]  /*6c60*/  F2FP.SATFINITE.E4M3.F32.PACK_AB_MERGE_C R143, RZ, R143, RZ ;  /* 0x0000008fff8f723e */ /* 0x000fe200048070ff */
[----:B------:R-:W-:Y:S01]  /*6c70*/  FMUL R138, R138, R8 ;  /* 0x000000088a8a7220 */ /* 0x000fe20000400000 */
[----:B------:R-:W-:Y:S01]  /*6c80*/  F2FP.SATFINITE.E4M3.F32.PACK_AB_MERGE_C R25, RZ, R142, RZ ;  /* 0x0000008eff19723e */ /* 0x000fe200048070ff */
[----:B------:R-:W-:Y:S01]  /*6c90*/  @!P3 STG.E.U8 desc[UR20][R16.64], R145 ;  /* 0x000000911000b986 */ /* 0x000fe2000c101114 */
[----:B------:R-:W-:Y:S01]  /*6ca0*/  ISETP.LT.OR P3, PT, R31, 0x2, !P2 ;  /* 0x000000021f00780c */ /* 0x000fe20005761670 */
[-C--:B------:R-:W-:Y:S01]  /*6cb0*/  FMUL R137, R137, R8.reuse ;  /* 0x0000000889897220 */ /* 0x080fe20000400000 */
[----:B------:R-:W-:Y:S01]  /*6cc0*/  F2FP.SATFINITE.E4M3.F32.PACK_AB_MERGE_C R141, RZ, R141, RZ ;  /* 0x0000008dff8d723e */ /* 0x000fe200048070ff */
[----:B------:R0:W-:Y:S01]  /*6cd0*/  @!P6 STG.E.U8 desc[UR20][R16.64+0x1], R7 ;  /* 0x000001071000e986 */ /* 0x0001e2000c101114 */
[C---:B------:R-:W-:Y:S01]  /*6ce0*/  ISETP.LT.OR P6, PT, R31.reuse, 0x9, !P1 ;  /* 0x000000091f00780c */ /* 0x040fe20004fc1670 */
[-C--:B------:R-:W-:Y:S01]  /*6cf0*/  FMUL R136, R136, R8.reuse ;  /* 0x0000000888887220 */ /* 0x080fe20000400000 */
[----:B------:R-:W-:Y:S01]  /*6d00*/  F2FP.SATFINITE.E4M3.F32.PACK_AB_MERGE_C R139, RZ, R139, RZ ;  /* 0x0000008bff8b723e */ /* 0x000fe200048070ff */
[----:B------:R-:W-:Y:S01]  /*6d10*/  @!P5 STG.E.U8 desc[UR20][R14.64], R143 ;  /* 0x0000008f0e00d986 */ /* 0x000fe2000c101114 */
[----:B------:R-:W-:Y:S01]  /*6d20*/  ISETP.LT.OR P5, PT, R31, 0xa, !P1 ;  /* 0x0000000a1f00780c */ /* 0x000fe20004fa1670 */
[----:B------:R-:W-:Y:S01]  /*6d30*/  FMUL R135, R135, R8 ;  /* 0x0000000887877220 */ /* 0x000fe20000400000 */
[----:B------:R-:W-:Y:S01]  /*6d40*/  F2FP.SATFINITE.E4M3.F32.PACK_AB_MERGE_C R27, RZ, R138, RZ ;  /* 0x0000008aff1b723e */ /* 0x000fe200048070ff */
[-C--:B------:R-:W-:Y:S01]  /*6d50*/  FMUL R134, R134, R8.reuse ;  /* 0x0000000886867220 */ /* 0x080fe20000400000 */
[----:B------:R-:W-:Y:S01]  /*6d60*/  F2FP.SATFINITE.E4M3.F32.PACK_AB_MERGE_C R137, RZ, R137, RZ ;  /* 0x00000089ff89723e */ /* 0x000fe200048070ff */
[----:B------:R1:W-:Y:S01]  /*6d70*/  @!P3 STG.E.U8 desc[UR20][R14.64+0x1], R25 ;  /* 0x000001190e00b986 */ /* 0x0003e2000c101114 */
[----:B------:R-:W-:Y:S01]  /*6d80*/  ISETP.LT.OR P3, PT, R31, 0x9, !P2 ;  /* 0x000000091f00780c */ /* 0x000fe20005761670 */
[----:B------:R-:W-:Y:S01]  /*6d90*/  FMUL R133, R133, R8 ;  /* 0x0000000885857220 */ /* 0x000fe20000400000 */
[----:B0-----:R-:W-:Y:S01]  /*6da0*/  F2FP.SATFINITE.E4M3.F32.PACK_AB_MERGE_C R7, RZ, R140, RZ ;  /* 0x0000008cff07723e */ /* 0x001fe200048070ff */
[----:B------:R-:W-:Y:S01]  /*6db0*/  @!P6 STG.E.U8 desc[UR20][R16.64+0x8], R141 ;  /* 0x0000088d1000e986 */ /* 0x000fe2000c101114 */
[C---:B------:R-:W-:Y:S01]  /*6dc0*/  ISETP.LT.OR P6, PT, R31.reuse, 0xa, !P2 ;  /* 0x0000000a1f00780c */ /* 0x040fe200057c1670 */
[-C--:B------:R-:W-:Y:S01]  /*6dd0*/  FMUL R132, R132, R8.reuse ;  /* 0x0000000884847220 */ /* 0x080fe20000400000 */
[----:B------:R-:W-:Y:S01]  /*6de0*/  F2FP.SATFINITE.E4M3.F32.PACK_AB_MERGE_C R135, RZ, R135, RZ ;  /* 0x00000087ff87723e */ /* 0x000fe200048070ff */
[----:B------:R0:W-:Y:S01]  /*6df0*/  @!P5 STG.E.U8 desc[UR20][R16.64+0x9], R7 ;  /* 0x000009071000d986 */ /* 0x0001e2000c101114 */
[----:B------:R-:W-:Y:S01]  /*6e00*/  ISETP.LT.OR P5, PT, R31, 0x11, !P1 ;  /* 0x000000111f00780c */ /* 0x000fe20004fa1670 */
[-C--:B------:R-:W-:Y:S01]  /*6e10*/  FMUL R131, R131, R8.reuse ;  /* 0x0000000883837220 */ /* 0x080fe20000400000 */
[----:B------:R-:W-:Y:S01]  /*6e20*/  F2FP.SATFINITE.E4M3.F32.PACK_AB_MERGE_C R133, RZ, R133, RZ ;  /* 0x00000085ff85723e */ /* 0x000fe200048070ff */
[----:B------:R-:W-:Y:S01]  /*6e30*/  FMUL R130, R130, R8 ;  /* 0x0000000882827220 */ /* 0x000fe20000400000 */
[----:B-1----:R-:W-:Y:S01]  /*6e40*/  F2FP.SATFINITE.E4M3.F32.PACK_AB_MERGE_C R25, RZ, R134, RZ ;  /* 0x00000086ff19723e */ /* 0x002fe200048070ff */
[----:B------:R-:W-:Y:S01]  /*6e50*/  @!P3 STG.E.U8 desc[UR20][R14.64+0x8], R139 ;  /* 0x0000088b0e00b986 */ /* 0x000fe2000c101114 */
[----:B------:R-:W-:Y:S01]  /*6e60*/  ISETP.LT.OR P3, PT, R31, 0x12, !P1 ;  /* 0x000000121f00780c */ /* 0x000fe20004f61670 */
[-C--:B------:R-:W-:Y:S01]  /*6e70*/  FMUL R129, R129, R8.reuse ;  /* 0x0000000881817220 */ /* 0x080fe20000400000 */
[----:B------:R-:W-:Y:S01]  /*6e80*/  F2FP.SATFINITE.E4M3.F32.PACK_AB_MERGE_C R131, RZ, R131, RZ ;  /* 0x00000083ff83723e */ /* 0x000fe200048070ff */
[----:B------:R1:W-:Y:S01]  /*6e90*/  @!P6 STG.E.U8 desc[UR20][R14.64+0x9], R27 ;  /* 0x0000091b0e00e986 */ /* 0x0003e2000c101114 */
[C---:B------:R-:W-:Y:S01]  /*6ea0*/  ISETP.LT.OR P6, PT, R31.reuse, 0x11, !P2 ;  /* 0x000000111f00780c */ /* 0x040fe200057c1670 */
[----:B------:R-:W-:Y:S01]  /*6eb0*/  FMUL R128, R128, R8 ;  /* 0x0000000880807220 */ /* 0x000fe20000400000 */
[----:B0-----:R-:W-:Y:S01]  /*6ec0*/  F2FP.SATFINITE.E4M3.F32.PACK_AB_MERGE_C R7, RZ, R136, RZ ;  /* 0x00000088ff07723e */ /* 0x001fe200048070ff */
[----:B------:R-:W-:Y:S01]  /*6ed0*/  @!P5 STG.E.U8 desc[UR20][R16.64+0x10], R137 ;  /* 0x000010891000d986 */ /* 0x000fe2000c101114 */
[----:B------:R-:W-:Y:S01]  /*6ee0*/  ISETP.LT.OR P5, PT, R31, 0x12, !P2 ;  /* 0x000000121f00780c */ /* 0x000fe200057a1670 */
[-C--:B------:R-:W-:Y:S01]  /*6ef0*/  FMUL R127, R127, R8.reuse ;  /* 0x000000087f7f7220 */ /* 0x080fe20000400000 */
[----:B------:R-:W-:Y:S01]  /*6f00*/  F2FP.SATFINITE.E4M3.F32.PACK_AB_MERGE_C R129, RZ, R129, RZ ;  /* 0x00000081ff81723e */ /* 0x000fe200048070ff */
[-C--:B------:R-:W-:Y:S01]  /*6f10*/  FMUL R126, R126, R8.reuse ;  /* 0x000000087e7e7220 */ /* 0x080fe20000400000 */
[-C--:B------:R-:W-:Y:S01]  /*6f20*/  FMUL R125, R125, R8.reuse ;  /* 0x000000087d7d7220 */ /* 0x080fe20000400000 */
[----:B------:R0:W-:Y:S01]  /*6f30*/  @!P3 STG.E.U8 desc[UR20][R16.64+0x11], R7 ;  /* 0x000011071000b986 */ /* 0x0001e2000c101114 */
[C---:B------:R-:W-:Y:S01]  /*6f40*/  ISETP.LT.OR P3, PT, R31.reuse, 0x19, !P1 ;  /* 0x000000191f00780c */ /* 0x040fe20004f61670 */
[----:B------:R-:W-:Y:S01]  /*6f50*/  FMUL R124, R124, R8 ;  /* 0x000000087c7c7220 */ /* 0x000fe20000400000 */
[----:B-1----:R-:W-:Y:S01]  /*6f60*/  F2FP.SATFINITE.E4M3.F32.PACK_AB_MERGE_C R27, RZ, R132, RZ ;  /* 0x00000084ff1b723e */ /* 0x002fe200048070ff */
[----:B------:R-:W-:Y:S01]  /*6f70*/  @!P6 STG.E.U8 desc[UR20][R14.64+0x10], R135 ;  /* 0x000010870e00e986 */ /* 0x000fe2000c101114 */
[----:B------:R-:W-:Y:S01]  /*6f80*/  ISETP.LT.OR P6, PT, R31, 0x1a, !P1 ;  /* 0x0000001a1f00780c */ /* 0x000fe20004fc1670 */
[-C--:B------:R-:W-:Y:S01]  /*6f90*/  FMUL R123, R123, R8.reuse ;  /* 0x000000087b7b7220 */ /* 0x080fe20000400000 */
[----:B------:R-:W-:Y:S01]  /*6fa0*/  F2FP.SATFINITE.E4M3.F32.PACK_AB_MERGE_C R127, RZ, R127, RZ ;  /* 0x0000007fff7f723e */ /* 0x000fe200048070ff */
[----:B------:R1:W-:Y:S01]  /*6fb0*/  @!P5 STG.E.U8 desc[UR20][R14.64+0x11], R25 ;  /* 0x000011190e00d986 */ /* 0x0003e2000c101114 */
[----:B------:R-:W-:Y:S01]  /*6fc0*/  ISETP.LT.OR P5, PT, R31, 0x19, !P2 ;  /* 0x000000191f00780c */ /* 0x000fe200057a1670 */
[-C--:B------:R-:W-:Y:S01]  /*6fd0*/  FMUL R122, R122, R8.reuse ;  /* 0x000000087a7a7220 */ /* 0x080fe20000400000 */
[----:B------:R-:W-:Y:S01]  /*6fe0*/  F2FP.SATFINITE.E4M3.F32.PACK_AB_MERGE_C R125, RZ, R125, RZ ;  /* 0x0000007dff7d723e */ /* 0x000fe200048070ff */
        /* <DEDUP_REMOVED lines=8> */
[----:B------:R-:W-:Y:S01]  /*7070*/  FMUL R119, R119, R8 ;  /* 0x0000000877777220 */ /* 0x000fe20000400000 */
[----:B-1----:R-:W-:Y:S01]  /*7080*/  F2FP.SATFINITE.E4M3.F32.PACK_AB_MERGE_C R25, RZ, R128, RZ ;  /* 0x00000080ff19723e */ /* 0x002fe200048070ff */
[----:B------:R-:W-:Y:S01]  /*7090*/  @!P5 STG.E.U8 desc[UR20][R14.64+0x18], R131 ;  /* 0x000018830e00d986 */ /* 0x000fe2000c101114 */
[----:B------:R-:W-:Y:S01]  /*70a0*/  ISETP.LT.OR P5, PT, R31, 0x22, !P1 ;  /* 0x000000221f00780c */ /* 0x000fe20004fa1670 */
[-C--:B------:R-:W-:Y:S01]  /*70b0*/  FMUL R118, R118, R8.reuse ;  /* 0x0000000876767220 */ /* 0x080fe20000400000 */
[----:B------:R-:W-:Y:S01]  /*70c0*/  F2FP.SATFINITE.E4M3.F32.PACK_AB_MERGE_C R121, RZ, R121, RZ ;  /* 0x00000079ff79723e */ /* 0x000fe200048070ff */
[-C--:B------:R-:W-:Y:S01]  /*70d0*/  FMUL R117, R117, R8.reuse ;  /* 0x0000000875757220 */ /* 0x080fe20000400000 */
[----:B------:R-:W-:Y:S01]  /*70e0*/  F2FP.SATFINITE.E4M3.F32.PACK_AB_MERGE_C R119, RZ, R119, RZ ;  /* 0x00000077ff77723e */ /* 0x000fe200048070ff */
[----:B------:R1:W-:Y:S01]  /*70f0*/  @!P3 STG.E.U8 desc[UR20][R14.64+0x19], R7 ;  /* 0x000019070e00b986 */ /* 0x0003e2000c101114 */
[C---:B------:R-:W-:Y:S01]  /*7100*/  ISETP.LT.OR P3, PT, R31.reuse, 0x21, !P2 ;  /* 0x000000211f00780c */ /* 0x040fe20005761670 */
        /* <DEDUP_REMOVED lines=9> */
[----:B------:R-:W-:Y:S01]  /*71a0*/  FMUL R113, R113, R8 ;  /* 0x0000000871717220 */ /* 0x000fe20000400000 */
[----:B-1----:R-:W-:Y:S01]  /*71b0*/  F2FP.SATFINITE.E4M3.F32.PACK_AB_MERGE_C R7, RZ, R124, RZ ;  /* 0x0000007cff07723e */ /* 0x002fe200048070ff */
[-C--:B------:R-:W-:Y:S01]  /*71c0*/  FMUL R112, R112, R8.reuse ;  /* 0x0000000870707220 */ /* 0x080fe20000400000 */
        /* <DEDUP_REMOVED lines=29> */
[----:B------:R-:W-:Y:S01]  /*73a0*/  ISETP.LT.OR P3, PT, R31, 0x32, !P2 ;  /* 0x000000321f00780c */ /* 0x000fe20005761670 */
[-C--:B------:R-:W-:Y:S01]  /*73b0*/  FMUL R103, R103, R8.reuse ;  /* 0x0000000867677220 */ /* 0x080fe20000400000 */
[----:B------:R-:W-:Y:S01]  /*73c0*/  F2FP.SATFINITE.E4M3.F32.PACK_AB_MERGE_C R105, RZ, R105, RZ ;  /* 0x00000069ff69723e */ /* 0x000fe200048070ff */
[----:B------:R0:W-:Y:S01]  /*73d0*/  @!P6 STG.E.U8 desc[UR20][R16.64+0x31], R27 ;  /* 0x0000311b1000e986 */ /* 0x0001e2000c101114 */
[C---:B------:R-:W-:Y:S01]  /*73e0*/  ISETP.LT.OR P6, PT, R31.reuse, 0x39, !P1 ;  /* 0x000000391f00780c */ /* 0x040fe20004fc1670 */
[-C--:B------:R-:W-:Y:S01]  /*73f0*/  FMUL R102, R102, R8.reuse ;  /* 0x0000000866667220 */ /* 0x080fe20000400000 */
[C---:B------:R-:W-:Y:S01]  /*7400*/  ISETP.LT.OR P1, PT, R31.reuse, 0x3a, !P1 ;  /* 0x0000003a1f00780c */ /* 0x040fe20004f21670 */
[----:B------:R-:W-:Y:S01]  /*7410*/  @!P5 STG.E.U8 desc[UR20][R14.64+0x30], R119 ;  /* 0x000030770e00d986 */ /* 0x000fe2000c101114 */
[C---:B------:R-:W-:Y:S01]  /*7420*/  ISETP.LT.OR P5, PT, R31.reuse, 0x39, !P2 ;  /* 0x000000391f00780c */ /* 0x040fe200057a1670 */
[-C--:B------:R-:W-:Y:S01]  /*7430*/  FMUL R100, R100, R8.reuse ;  /* 0x0000000864647220 */ /* 0x080fe20000400000 */
[----:B------:R-:W-:Y:S01]  /*7440*/  ISETP.LT.OR P2, PT, R31, 0x3a, !P2 ;  /* 0x0000003a1f00780c */ /* 0x000fe20005741670 */
[----:B------:R-:W-:Y:S01]  /*7450*/  FMUL R101, R101, R8 ;  /* 0x0000000865657220 */ /* 0x000fe20000400000 */
[----:B-1----:R-:W-:Y:S01]  /*7460*/  F2FP.SATFINITE.E4M3.F32.PACK_AB_MERGE_C R25, RZ, R116, RZ ;  /* 0x00000074ff19723e */ /* 0x002fe200048070ff */
[----:B------:R1:W-:Y:S01]  /*7470*/  @!P3 STG.E.U8 desc[UR20][R14.64+0x31], R7 ;  /* 0x000031070e00b986 */ /* 0x0003e2000c101114 */
[C---:B------:R-:W-:Y:S01]  /*7480*/  ISETP.GE.AND P3, PT, R32.reuse, 0x89, PT ;  /* 0x000000892000780c */ /* 0x040fe20003f66270 */
[----:B------:R-:W-:Y:S01]  /*7490*/  FMUL R99, R99, R8 ;  /* 0x0000000863637220 */ /* 0x000fe20000400000 */
[----:B0-----:R-:W-:Y:S01]  /*74a0*/  F2FP.SATFINITE.E4M3.F32.PACK_AB_MERGE_C R27, RZ, R114, RZ ;  /* 0x00000072ff1b723e */ /* 0x001fe200048070ff */
[----:B------:R-:W-:Y:S01]  /*74b0*/  @!P6 STG.E.U8 desc[UR20][R16.64+0x38], R117 ;  /* 0x000038751000e986 */ /* 0x000fe2000c101114 */
[----:B------:R-:W-:Y:S01]  /*74c0*/  ISETP.GE.AND P6, PT, R32, 0x81, PT ;  /* 0x000000812000780c */ /* 0x000fe20003fc6270 */
[-C--:B------:R-:W-:Y:S01]  /*74d0*/  FMUL R98, R98, R8.reuse ;  /* 0x0000000862627220 */ /* 0x080fe20000400000 */
[----:B------:R-:W-:Y:S01]  /*74e0*/  F2FP.SATFINITE.E4M3.F32.PACK_AB_MERGE_C R103, RZ, R103, RZ ;  /* 0x00000067ff67723e */ /* 0x000fe200048070ff */
[----:B------:R0:W-:Y:S01]  /*74f0*/  @!P1 STG.E.U8 desc[UR20][R16.64+0x39], R25 ;  /* 0x0000391910009986 */ /* 0x0001e2000c101114 */
[----:B------:R-:W-:Y:S01]  /*7500*/  ISETP.LT.OR P1, PT, R31, 0x1, !P6 ;  /* 0x000000011f00780c */ /* 0x000fe20007721670 */
[-C--:B------:R-:W-:Y:S01]  /*7510*/  FMUL R97, R97, R8.reuse ;  /* 0x0000000861617220 */ /* 0x080fe20000400000 */
[----:B------:R-:W-:Y:S01]  /*7520*/  F2FP.SATFINITE.E4M3.F32.PACK_AB_MERGE_C R101, RZ, R101, RZ ;  /* 0x00000065ff65723e */ /* 0x000fe200048070ff */
[----:B------:R-:W-:Y:S01]  /*7530*/  @!P2 STG.E.U8 desc[UR20][R14.64+0x39], R27 ;  /* 0x0000391b0e00a986 */ /* 0x000fe2000c101114 */
[C---:B------:R-:W-:Y:S01]  /*7540*/  ISETP.LT.OR P2, PT, R31.reuse, 0x2, !P6 ;  /* 0x000000021f00780c */ /* 0x040fe20007741670 */
[----:B------:R-:W-:Y:S01]  /*7550*/  FMUL R96, R96, R8 ;  /* 0x0000000860607220 */ /* 0x000fe20000400000 */
[----:B-1----:R-:W-:Y:S01]  /*7560*/  F2FP.SATFINITE.E4M3.F32.PACK_AB_MERGE_C R7, RZ, R112, RZ ;  /* 0x00000070ff07723e */ /* 0x002fe200048070ff */
        /* <DEDUP_REMOVED lines=45> */
[----:B------:R-:W-:Y:S01]  /*7840*/  FMUL R20, R20, R8 ;  /* 0x0000000814147220 */ /* 0x000fe20000400000 */
[----:B------:R-:W-:-:S03]  /*7850*/  F2FP.SATFINITE.E4M3.F32.PACK_AB_MERGE_C R19, RZ, R19, RZ ;  /* 0x00000013ff13723e */ /* 0x000fc600048070ff */
[----:B------:R-:W-:Y:S02]  /*7860*/  F2FP.SATFINITE.E4M3.F32.PACK_AB_MERGE_C R21, RZ, R21, RZ ;  /* 0x00000015ff15723e */ /* 0x000fe400048070ff */
[----:B-1----:R-:W-:Y:S01]  /*7870*/  F2FP.SATFINITE.E4M3.F32.PACK_AB_MERGE_C R7, RZ, R100, RZ ;  /* 0x00000064ff07723e */ /* 0x002fe200048070ff */
[----:B------:R0:W-:Y:S01]  /*7880*/  @!P2 STG.E.U8 desc[UR20][R12.64+0x11], R15 ;  /* 0x0000110f0c00a986 */ /* 0x0001e2000c101114 */
[----:B------:R-:W-:-:S03]  /*7890*/  ISETP.LT.OR P2, PT, R31, 0x1a, !P6 ;  /* 0x0000001a1f00780c */ /* 0x000fc60007741670 */
[----:B------:R-:W-:Y:S01]  /*78a0*/  @!P1 STG.E.U8 desc[UR20][R10.64+0x10], R103 ;  /* 0x000010670a009986 */ /* 0x000fe2000c101114 */
[----:B------:R-:W-:-:S03]  /*78b0*/  ISETP.LT.OR P1, PT, R31, 0x19, !P6 ;  /* 0x000000191f00780c */ /* 0x000fc60007721670 */
[----:B------:R1:W-:Y:S01]  /*78c0*/  @!P5 STG.E.U8 desc[UR20][R10.64+0x11], R17 ;  /* 0x000011110a00d986 */ /* 0x0003e2000c101114 */
[----:B------:R-:W-:Y:S02]  /*78d0*/  ISETP.LT.OR P5, PT, R31, 0x19, !P3 ;  /* 0x000000191f00780c */ /* 0x000fe40005fa1670 */
[----:B0-----:R-:W-:-:S03]  /*78e0*/  F2FP.SATFINITE.E4M3.F32.PACK_AB_MERGE_C R15, RZ, R98, RZ ;  /* 0x00000062ff0f723e */ /* 0x001fc600048070ff */
[----:B------:R0:W-:Y:S01]  /*78f0*/  @!P2 STG.E.U8 desc[UR20][R12.64+0x19], R7 ;  /* 0x000019070c00a986 */ /* 0x0001e2000c101114 */
[----:B------:R-:W-:-:S03]  /*7900*/  ISETP.LT.OR P2, PT, R31, 0x1a, !P3 ;  /* 0x0000001a1f00780c */ /* 0x000fc60005f41670 */
[----:B------:R-:W-:Y:S01]  /*7910*/  @!P1 STG.E.U8 desc[UR20][R12.64+0x18], R101 ;  /* 0x000018650c009986 */ /* 0x000fe2000c101114 */
[C---:B------:R-:W-:Y:S02]  /*7920*/  ISETP.LT.OR P1, PT, R31.reuse, 0x21, !P6 ;  /* 0x000000211f00780c */ /* 0x040fe40007721670 */
[----:B-1----:R-:W-:Y:S01]  /*7930*/  F2FP.SATFINITE.E4M3.F32.PACK_AB_MERGE_C R17, RZ, R96, RZ ;  /* 0x00000060ff11723e */ /* 0x002fe200048070ff */
[----:B------:R-:W-:Y:S01]  /*7940*/  @!P5 STG.E.U8 desc[UR20][R10.64+0x18], R99 ;  /* 0x000018630a00d986 */ /* 0x000fe2000c101114 */
[----:B------:R-:W-:Y:S02]  /*7950*/  ISETP.LT.OR P5, PT, R31, 0x22, !P6 ;  /* 0x000000221f00780c */ /* 0x000fe400077a1670 */
[----:B0-----:R-:W-:-:S03]  /*7960*/  F2FP.SATFINITE.E4M3.F32.PACK_AB_MERGE_C R7, RZ, R94, RZ ;  /* 0x0000005eff07723e */ /* 0x001fc600048070ff */
        /* <DEDUP_REMOVED lines=21> */
[----:B0-----:R-:W-:-:S07]  /*7ac0*/  F2FP.SATFINITE.E4M3.F32.PACK_AB_MERGE_C R15, RZ, R18, RZ ;  /* 0x00000012ff0f723e */ /* 0x001fce00048070ff */
[----:B------:R-:W-:Y:S01]  /*7ad0*/  @!P1 STG.E.U8 desc[UR20][R12.64+0x30], R89 ;  /* 0x000030590c009986 */ /* 0x000fe2000c101114 */
[C---:B------:R-:W-:Y:S02]  /*7ae0*/  ISETP.LT.OR P1, PT, R31.reuse, 0x39, !P6 ;  /* 0x000000391f00780c */ /* 0x040fe40007721670 */
[C---:B------:R-:W-:Y:S01]  /*7af0*/  ISETP.LT.OR P6, PT, R31.reuse, 0x3a, !P6 ;  /* 0x0000003a1f00780c */ /* 0x040fe200077c1670 */
[----:B------:R0:W-:Y:S01]  /*7b00*/  @!P5 STG.E.U8 desc[UR20][R12.64+0x31], R7 ;  /* 0x000031070c00d986 */ /* 0x0001e2000c101114 */
[C---:B------:R-:W-:Y:S02]  /*7b10*/  ISETP.LT.OR P5, PT, R31.reuse, 0x32, !P3 ;  /* 0x000000321f00780c */ /* 0x040fe40005fa1670 */
[----:B-1----:R-:W-:Y:S01]  /*7b20*/  F2FP.SATFINITE.E4M3.F32.PACK_AB_MERGE_C R17, RZ, R20, RZ ;  /* 0x00000014ff11723e */ /* 0x002fe200048070ff */
[----:B------:R1:W-:Y:S01]  /*7b30*/  @!P2 STG.E.U8 desc[UR20][R10.64+0x30], R23 ;  /* 0x000030170a00a986 */ /* 0x0003e2000c101114 */
[C---:B------:R-:W-:Y:S02]  /*7b40*/  ISETP.LT.OR P2, PT, R31.reuse, 0x39, !P3 ;  /* 0x000000391f00780c */ /* 0x040fe40005f41670 */
[----:B------:R-:W-:-:S02]  /*7b50*/  ISETP.LT.OR P3, PT, R31, 0x3a, !P3 ;  /* 0x0000003a1f00780c */ /* 0x000fc40005f61670 */
[----:B0-----:R-:W-:-:S05]  /*7b60*/  F2FP.SATFINITE.E4M3.F32.PACK_AB_MERGE_C R7, RZ, R22, RZ ;  /* 0x00000016ff07723e */ /* 0x001fca00048070ff */
[----:B------:R1:W-:Y:S04]  /*7b70*/  @!P5 STG.E.U8 desc[UR20][R10.64+0x31], R7 ;  /* 0x000031070a00d986 */ /* 0x0003e8000c101114 */
[----:B------:R1:W-:Y:S04]  /*7b80*/  @!P1 STG.E.U8 desc[UR20][R12.64+0x38], R19 ;  /* 0x000038130c009986 */ /* 0x0003e8000c101114 */
[----:B------:R1:W-:Y:S04]  /*7b90*/  @!P6 STG.E.U8 desc[UR20][R12.64+0x39], R15 ;  /* 0x0000390f0c00e986 */ /* 0x0003e8000c101114 */
[----:B------:R1:W-:Y:S04]  /*7ba0*/  @!P2 STG.E.U8 desc[UR20][R10.64+0x38], R21 ;  /* 0x000038150a00a986 */ /* 0x0003e8000c101114 */
[----:B------:R1:W-:Y:S02]  /*7bb0*/  @!P3 STG.E.U8 desc[UR20][R10.64+0x39], R17 ;  /* 0x000039110a00b986 */ /* 0x0003e4000c101114 */
.L_x_167:
[----:B------:R-:W-:Y:S05]  /*7bc0*/  BSYNC B0 ;  /* 0x0000000000007941 */ /* 0x000fea0003800000 */
.L_x_37:
[----:B------:R-:W-:Y:S01]  /*7bd0*/  ULDC UR6, c[0x0][0xc] ;  /* 0x0000030000067ab9 */ /* 0x000fe20000000800 */
[----:B------:R-:W-:Y:S01]  /*7be0*/  ULDC UR7, c[0x0][0x10] ;  /* 0x0000040000077ab9 */ /* 0x000fe20000000800 */
[----:B01-34-:R-:W0:Y:S01]  /*7bf0*/  LDC R7, c[0x0][0x14] ;  /* 0x00000500ff077b82 */ /* 0x01be220000000800 */
[----:B------:R-:W-:Y:S01]  /*7c00*/  UIMAD.WIDE.U32 UR6, UR6, UR7, URZ ;  /* 0x00000007060672a5 */ /* 0x000fe2000f8e003f */
[----:B------:R-:W-:Y:S02]  /*7c10*/  IMAD.MOV.U32 R10, RZ, RZ, -0x1 ;  /* 0xffffffffff0a7424 */ /* 0x000fe400078e00ff */
[----:B------:R-:W-:-:S03]  /*7c20*/  IMAD.MOV.U32 R6, RZ, RZ, -0x1 ;  /* 0xffffffffff067424 */ /* 0x000fc600078e00ff */
[----:B0-----:R-:W-:-:S04]  /*7c30*/  IMAD.WIDE.U32 R2, R7, UR6, R2 ;  /* 0x0000000607027c25 */ /* 0x001fc8000f8e0002 */
[----:B------:R-:W-:Y:S01]  /*7c40*/  IMAD R7, R7, UR7, RZ ;  /* 0x0000000707077c24 */ /* 0x000fe2000f8e02ff */
[----:B------:R-:W-:Y:S02]  /*7c50*/  ULDC.64 UR6, c[0x0][0x650] ;  /* 0x0001940000067ab9 */ /* 0x000fe40000000a00 */
[----:B------:R-:W-:Y:S01]  /*7c60*/  ISETP.GE.U32.AND P1, PT, R2, UR6, PT ;  /* 0x0000000602007c0c */ /* 0x000fe2000bf26070 */
[--C-:B------:R-:W-:Y:S01]  /*7c70*/  IMAD.IADD R3, R3, 0x1, R7.reuse ;  /* 0x0000000103037824 */ /* 0x100fe200078e0207 */
[----:B------:R-:W-:-:S04]  /*7c80*/  PRMT R7, RZ, 0x7610, R7 ;  /* 0x00007610ff077816 */ /* 0x000fc80000000007 */
[----:B------:R-:W-:-:S13]  /*7c90*/  ISETP.GE.U32.AND.EX P1, PT, R3, UR7, PT, P1 ;  /* 0x0000000703007c0c */ /* 0x000fda000bf26110 */
[----:B------:R-:W-:Y:S05]  /*7ca0*/  @P1 BRA `(.L_x_168) ;  /* 0x0000000400601947 */ /* 0x000fea0003800000 */
[----:B------:R-:W0:Y:S01]  /*7cb0*/  S2R R20, SR_CTAID.X ;  /* 0x0000000000147919 */ /* 0x000e220000002500 */
[----:B------:R-:W1:Y:S01]  /*7cc0*/  LDC.64 R14, c[0x0][0x628] ;  /* 0x00018a00ff0e7b82 */ /* 0x000e620000000a00 */
[----:B------:R-:W-:Y:S01]  /*7cd0*/  ULDC UR6, c[0x0][0x150] ;  /* 0x0000540000067ab9 */ /* 0x000fe20000000800 */
[----:B-----5:R-:W-:Y:S01]  /*7ce0*/  IMAD.MOV.U32 R12, RZ, RZ, R2 ;  /* 0x000000ffff0c7224 */ /* 0x020fe200078e0002 */
[----:B------:R-:W3:Y:S01]  /*7cf0*/  S2R R22, SR_CTAID.Y ;  /* 0x0000000000167919 */ /* 0x000ee20000002600 */
[----:B------:R-:W-:-:S04]  /*7d00*/  IMAD.MOV.U32 R13, RZ, RZ, R3 ;  /* 0x000000ffff0d7224 */ /* 0x000fc800078e0003 */
[----:B------:R-:W4:Y:S08]  /*7d10*/  LDC R23, c[0x0][0x144] ;  /* 0x00005100ff177b82 */ /* 0x000f300000000800 */
[----:B--2---:R-:W2:Y:S08]  /*7d20*/  LDC R16, c[0x0][0x630] ;  /* 0x00018c00ff107b82 */ /* 0x004eb00000000800 */
[----:B------:R-:W2:Y:S01]  /*7d30*/  LDC.64 R18, c[0x0][0x620] ;  /* 0x00018800ff127b82 */ /* 0x000ea20000000a00 */
[----:B-1----:R-:W-:-:S04]  /*7d40*/  ISETP.NE.U32.AND P1, PT, R14, RZ, PT ;  /* 0x000000ff0e00720c */ /* 0x002fc80003f25070 */
[----:B------:R-:W-:Y:S02]  /*7d50*/  ISETP.NE.AND.EX P1, PT, R15, RZ, PT, P1 ;  /* 0x000000ff0f00720c */ /* 0x000fe40003f25310 */
[----:B0-----:R-:W-:-:S05]  /*7d60*/  I2FP.F32.U32 R6, R20 ;  /* 0x0000001400067245 */ /* 0x001fca0000201000 */
[----:B------:R-:W-:-:S04]  /*7d70*/  FMUL R6, R6, UR6 ;  /* 0x0000000606067c20 */ /* 0x000fc80008400000 */
[----:B------:R0:W1:Y:S02]  /*7d80*/  F2I.U32.TRUNC.NTZ R21, R6 ;  /* 0x0000000600157305 */ /* 0x000064000020f000 */
[----:B---34-:R-:W-:Y:S05]  /*7d90*/  @!P1 BRA `(.L_x_169) ;  /* 0x0000000000289947 */ /* 0x018fea0003800000 */
[----:B------:R-:W3:Y:S02]  /*7da0*/  LDC R7, c[0x0][0x634] ;  /* 0x00018d00ff077b82 */ /* 0x000ee40000000800 */
[----:B---3--:R-:W-:-:S05]  /*7db0*/  IADD3 R13, P1, R2, R7, RZ ;  /* 0x00000007020d7210 */ /* 0x008fca0007f3e0ff */
[----:B------:R-:W-:-:S04]  /*7dc0*/  IMAD.X R17, RZ, RZ, R3, P1 ;  /* 0x000000ffff117224 */ /* 0x000fc800008e0603 */
[----:B0-----:R-:W-:-:S04]  /*7dd0*/  IMAD.WIDE.U32 R6, R17, R14, RZ ;  /* 0x0000000e11067225 */ /* 0x001fc800078e00ff */
[----:B------:R-:W-:-:S04]  /*7de0*/  IMAD.WIDE.U32 R10, P1, R13, R15, R6 ;  /* 0x0000000f0d0a7225 */ /* 0x000fc80007820006 */
[----:B------:R-:W-:-:S04]  /*7df0*/  IMAD.WIDE.U32 R6, R13, R14, RZ ;  /* 0x0000000e0d067225 */ /* 0x000fc800078e00ff */
[----:B------:R-:W-:Y:S01]  /*7e00*/  IMAD.X R13, RZ, RZ, RZ, P1 ;  /* 0x000000ffff0d7224 */ /* 0x000fe200008e06ff */
[----:B------:R-:W-:Y:S01]  /*7e10*/  IADD3 RZ, P1, R7, R10, RZ ;  /* 0x0000000a07ff7210 */ /* 0x000fe20007f3e0ff */
[----:B------:R-:W-:-:S04]  /*7e20*/  IMAD.MOV.U32 R12, RZ, RZ, R11 ;  /* 0x000000ffff0c7224 */ /* 0x000fc800078e000b */
[----:B------:R-:W-:-:S08]  /*7e30*/  IMAD.WIDE.U32.X R12, R17, R15, R12, P1 ;  /* 0x0000000f110c7225 */ /* 0x000fd000008e040c */
.L_x_169:
[----:B------:R-:W3:Y:S01]  /*7e40*/  LDC.64 R28, c[0x0][0x640] ;  /* 0x00019000ff1c7b82 */ /* 0x000ee20000000a00 */
[-C--:B--2---:R-:W-:Y:S01]  /*7e50*/  SHF.R.U64 R17, R12, R16.reuse, R13 ;  /* 0x000000100c117219 */ /* 0x084fe2000000120d */
[----:B-1----:R-:W-:Y:S01]  /*7e60*/  IMAD.MOV R21, RZ, RZ, -R21 ;  /* 0x000000ffff157224 */ /* 0x002fe200078e0a15 */
[----:B0-----:R-:W-:Y:S01]  /*7e70*/  SHF.R.U32.HI R6, RZ, R16, R13 ;  /* 0x00000010ff067219 */ /* 0x001fe2000001160d */
[----:B------:R-:W-:Y:S01]  /*7e80*/  ULDC UR6, c[0x0][0x154] ;  /* 0x0000550000067ab9 */ /* 0x000fe20000000800 */
[----:B------:R-:W-:Y:S01]  /*7e90*/  IADD3 R11, P1, RZ, -R17, RZ ;  /* 0x80000011ff0b7210 */ /* 0x000fe20007f3e0ff */
[----:B------:R-:W-:Y:S02]  /*7ea0*/  IMAD R23, R23, R21, R20 ;  /* 0x0000001517177224 */ /* 0x000fe400078e0214 */
[----:B------:R-:W0:Y:S01]  /*7eb0*/  LDC R12, c[0x0][0x618] ;  /* 0x00018600ff0c7b82 */ /* 0x000e220000000800 */
[----:B------:R-:W-:Y:S02]  /*7ec0*/  IMAD.MOV.U32 R13, RZ, RZ, 0x1 ;  /* 0x00000001ff0d7424 */ /* 0x000fe400078e00ff */
[----:B------:R-:W-:-:S04]  /*7ed0*/  IMAD.X R7, RZ, RZ, ~R6, P1 ;  /* 0x000000ffff077224 */ /* 0x000fc800008e0e06 */
[-C--:B------:R-:W-:Y:S01]  /*7ee0*/  IMAD R10, R7, R18.reuse, RZ ;  /* 0x00000012070a7224 */ /* 0x080fe200078e02ff */
[----:B------:R-:W1:Y:S01]  /*7ef0*/  LDC R24, c[0x0][0x608] ;  /* 0x00018200ff187b82 */ /* 0x000e620000000800 */
[----:B------:R-:W-:-:S04]  /*7f00*/  IMAD.WIDE.U32 R6, R11, R18, R2 ;  /* 0x000000120b067225 */ /* 0x000fc800078e0002 */
[----:B------:R-:W-:Y:S01]  /*7f10*/  IMAD R11, R11, R19, R10 ;  /* 0x000000130b0b7224 */ /* 0x000fe200078e020a */
[----:B------:R-:W-:Y:S02]  /*7f20*/  I2FP.F32.U32 R10, R22 ;  /* 0x00000016000a7245 */ /* 0x000fe40000201000 */
[----:B------:R-:W2:Y:S01]  /*7f30*/  LDC R26, c[0x0][0x658] ;  /* 0x00019600ff1a7b82 */ /* 0x000ea20000000800 */
[----:B------:R-:W-:Y:S01]  /*7f40*/  IMAD.IADD R7, R7, 0x1, R11 ;  /* 0x0000000107077824 */ /* 0x000fe200078e020b */
[----:B---3--:R-:W-:Y:S01]  /*7f50*/  ISETP.NE.U32.AND P1, PT, R28, RZ, PT ;  /* 0x000000ff1c00720c */ /* 0x008fe20003f25070 */
[----:B------:R-:W-:Y:S01]  /*7f60*/  FMUL R10, R10, UR6 ;  /* 0x000000060a0a7c20 */ /* 0x000fe20008400000 */
[----:B------:R-:W-:Y:S02]  /*7f70*/  IMAD.MOV.U32 R11, RZ, RZ, -0x1 ;  /* 0xffffffffff0b7424 */ /* 0x000fe400078e00ff */
[----:B------:R-:W-:Y:S01]  /*7f80*/  ISETP.NE.AND.EX P1, PT, R29, RZ, PT, P1 ;  /* 0x000000ff1d00720c */ /* 0x000fe20003f25310 */
[----:B------:R3:W4:Y:S01]  /*7f90*/  F2I.U32.TRUNC.NTZ R19, R10 ;  /* 0x0000000a00137305 */ /* 0x000722000020f000 */
[----:B------:R-:W3:Y:S01]  /*7fa0*/  LDC R21, c[0x0][0x148] ;  /* 0x00005200ff157b82 */ /* 0x000ee20000000800 */
[----:B0-----:R-:W-:-:S02]  /*7fb0*/  SHF.R.U64 R16, R6, R12, R7 ;  /* 0x0000000c06107219 */ /* 0x001fc40000001207 */
[----:B------:R-:W-:-:S05]  /*7fc0*/  SHF.R.U32.HI R7, RZ, R12, R7 ;  /* 0x0000000cff077219 */ /* 0x000fca0000011607 */
[----:B------:R-:W0:Y:S01]  /*7fd0*/  LDC R20, c[0x0][0x600] ;  /* 0x00018000ff147b82 */ /* 0x000e220000000800 */
[-CC-:B-1----:R-:W-:Y:S02]  /*7fe0*/  SHF.R.U64 R14, R16, R24.reuse, R7.reuse ;  /* 0x00000018100e7219 */ /* 0x182fe40000001207 */
[----:B------:R-:W-:-:S05]  /*7ff0*/  SHF.R.U32.HI R7, RZ, R24, R7 ;  /* 0x00000018ff077219 */ /* 0x000fca0000011607 */
[----:B------:R-:W1:Y:S01]  /*8000*/  LDC R27, c[0x0][0x648] ;  /* 0x00019200ff1b7b82 */ /* 0x000e620000000800 */
[-CC-:B--2---:R-:W-:Y:S02]  /*8010*/  SHF.R.U64 R18, R14, R26.reuse, R7.reuse ;  /* 0x0000001a0e127219 */ /* 0x184fe40000001207 */
[-C--:B------:R-:W-:Y:S02]  /*8020*/  SHF.L.U32 R11, R11, R26.reuse, RZ ;  /* 0x0000001a0b0b7219 */ /* 0x080fe400000006ff */
[-C--:B------:R-:W-:Y:S01]  /*8030*/  SHF.R.U32.HI R7, RZ, R26.reuse, R7 ;  /* 0x0000001aff077219 */ /* 0x080fe20000011607 */
[----:B------:R-:W-:Y:S01]  /*8040*/  IMAD.MOV.U32 R6, RZ, RZ, R18 ;  /* 0x000000ffff067224 */ /* 0x000fe200078e0012 */
[----:B------:R-:W-:Y:S01]  /*8050*/  SHF.L.U32 R30, R13, R26, RZ ;  /* 0x0000001a0d1e7219 */ /* 0x000fe200000006ff */
[----:B------:R-:W2:Y:S01]  /*8060*/  LDC R31, c[0x0][0x638] ;  /* 0x00018e00ff1f7b82 */ /* 0x000ea20000000800 */
[----:B------:R-:W-:-:S07]  /*8070*/  LOP3.LUT R25, RZ, R11, RZ, 0x33, !PT ;  /* 0x0000000bff197212 */ /* 0x000fce00078e33ff */
[----:B------:R-:W0:Y:S01]  /*8080*/  LDC R32, c[0x0][0x610] ;  /* 0x00018400ff207b82 */ /* 0x000e220000000800 */
[----:B----4-:R-:W-:Y:S05]  /*8090*/  @!P1 BRA `(.L_x_170) ;  /* 0x0000000000289947 */ /* 0x010fea0003800000 */
[----:B------:R-:W4:Y:S02]  /*80a0*/  LDC R13, c[0x0][0x64c] ;  /* 0x00019300ff0d7b82 */ /* 0x000f240000000800 */
[----:B----4-:R-:W-:-:S05]  /*80b0*/  IADD3 R13, P1, R18, R13, RZ ;  /* 0x0000000d120d7210 */ /* 0x010fca0007f3e0ff */
[----:B------:R-:W-:-:S04]  /*80c0*/  IMAD.X R15, RZ, RZ, R7, P1 ;  /* 0x000000ffff0f7224 */ /* 0x000fc800008e0607 */
[----:B------:R-:W-:-:S04]  /*80d0*/  IMAD.WIDE.U32 R6, R15, R28, RZ ;  /* 0x0000001c0f067225 */ /* 0x000fc800078e00ff */
[----:B---3--:R-:W-:-:S04]  /*80e0*/  IMAD.WIDE.U32 R10, P1, R13, R29, R6 ;  /* 0x0000001d0d0a7225 */ /* 0x008fc80007820006 */
[----:B------:R-:W-:-:S04]  /*80f0*/  IMAD.WIDE.U32 R6, R13, R28, RZ ;  /* 0x0000001c0d067225 */ /* 0x000fc800078e00ff */
[----:B------:R-:W-:Y:S01]  /*8100*/  IMAD.X R13, RZ, RZ, RZ, P1 ;  /* 0x000000ffff0d7224 */ /* 0x000fe200008e06ff */
[----:B------:R-:W-:Y:S01]  /*8110*/  IADD3 RZ, P1, R7, R10, RZ ;  /* 0x0000000a07ff7210 */ /* 0x000fe20007f3e0ff */
[----:B------:R-:W-:-:S04]  /*8120*/  IMAD.MOV.U32 R12, RZ, RZ, R11 ;  /* 0x000000ffff0c7224 */ /* 0x000fc800078e000b */
[----:B------:R-:W-:-:S08]  /*8130*/  IMAD.WIDE.U32.X R6, R15, R29, R12, P1 ;  /* 0x0000001d0f067225 */ /* 0x000fd000008e040c */
.L_x_170:
[----:B-1----:R-:W-:Y:S01]  /*8140*/  SHF.R.U64 R6, R6, R27, R7 ;  /* 0x0000001b06067219 */ /* 0x002fe20000001207 */
[----:B0-----:R-:W-:Y:S01]  /*8150*/  VIADD R13, R20, 0xffffffff ;  /* 0xffffffff140d7836 */ /* 0x001fe20000000000 */
[----:B------:R-:W-:Y:S01]  /*8160*/  LOP3.LUT R11, R14, R25, RZ, 0xc0, !PT ;  /* 0x000000190e0b7212 */ /* 0x000fe200078ec0ff */
[----:B------:R-:W-:Y:S02]  /*8170*/  IMAD.MOV R19, RZ, RZ, -R19 ;  /* 0x000000ffff137224 */ /* 0x000fe400078e0a13 */
[----:B------:R-:W-:Y:S02]  /*8180*/  IMAD.MOV R7, RZ, RZ, -R6 ;  /* 0x000000ffff077224 */ /* 0x000fe400078e0a06 */
[----:B------:R-:W-:Y:S01]  /*8190*/  IMAD R30, R30, R6, R11 ;  /* 0x000000061e1e7224 */ /* 0x000fe200078e020b */
[----:B------:R-:W-:Y:S01]  /*81a0*/  LOP3.LUT R11, R16, R13, RZ, 0xc0, !PT ;  /* 0x0000000d100b7212 */ /* 0x000fe200078ec0ff */
[----:B---3--:R-:W-:Y:S02]  /*81b0*/  @P4 IMAD R23, R21, R19, R22 ;  /* 0x0000001315174224 */ /* 0x008fe400078e0216 */
[----:B--2---:R-:W-:-:S02]  /*81c0*/  IMAD R6, R7, R31, R18 ;  /* 0x0000001f07067224 */ /* 0x004fc400078e0212 */
[----:B------:R-:W-:Y:S02]  /*81d0*/  IMAD R30, R30, R32, R23 ;  /* 0x000000201e1e7224 */ /* 0x000fe400078e0217 */
[----:B------:R-:W-:Y:S02]  /*81e0*/  IMAD R11, R6, R20, R11 ;  /* 0x00000014060b7224 */ /* 0x000fe400078e020b */
[----:B------:R-:W-:Y:S02]  /*81f0*/  IMAD.MOV.U32 R7, RZ, RZ, 0x1 ;  /* 0x00000001ff077424 */ /* 0x000fe400078e00ff */
[----:B------:R-:W-:Y:S01]  /*8200*/  IMAD.MOV.U32 R6, RZ, RZ, R17 ;  /* 0x000000ffff067224 */ /* 0x000fe200078e0011 */
[----:B------:R-:W-:Y:S02]  /*8210*/  SEL R10, R11, R30, !P4 ;  /* 0x0000001e0b0a7207 */ /* 0x000fe40006000000 */
[----:B------:R-:W-:-:S07]  /*8220*/  SEL R30, R30, R11, !P4 ;  /* 0x0000000b1e1e7207 */ /* 0x000fce0006000000 */
.L_x_168:
[----:B------:R-:W-:Y:S01]  /*8230*/  LOP3.LUT P1, RZ, R7, 0xff, RZ, 0xc0, !PT ;  /* 0x000000ff07ff7812 */ /* 0x000fe2000782c0ff */
[----:B------:R-:W-:-:S12]  /*8240*/  IMAD.MOV.U32 R7, RZ, RZ, R30 ;  /* 0x000000ffff077224 */ /* 0x000fd800078e001e */
[----:B------:R-:W-:Y:S05]  /*8250*/  @P1 BRA `(.L_x_171) ;  /* 0xffffff8c00b41947 */ /* 0x000fea000383ffff */
[----:B------:R-:W-:Y:S05]  /*8260*/  EXIT ;  /* 0x000000000000794d */ /* 0x000fea0003800000 */
.L_x_7:
[----:B0-----:R-:W-:Y:S01]  /*8270*/  ULDC.64 UR4, c[0x0][0x650] ;  /* 0x0001940000047ab9 */ /* 0x001fe20000000a00 */
        /* <DEDUP_REMOVED lines=25> */
.L_x_173:
[----:B------:R-:W0:Y:S01]  /*8410*/  LDC.64 R28, c[0x0][0x640] ;  /* 0x00019000ff1c7b82 */ /* 0x000e220000000a00 */
[-CC-:B------:R-:W-:Y:S01]  /*8420*/  SHF.R.U64 R21, R16, R10.reuse, R17.reuse ;  /* 0x0000000a10157219 */ /* 0x180fe20000001211 */
[----:B------:R-:W-:Y:S01]  /*8430*/  IMAD.MOV.U32 R27, RZ, RZ, 0x1 ;  /* 0x00000001ff1b7424 */ /* 0x000fe200078e00ff */
[----:B------:R-:W-:Y:S02]  /*8440*/  SHF.R.U32.HI R5, RZ, R10, R17 ;  /* 0x0000000aff057219 */ /* 0x000fe40000011611 */
[----:B------:R-:W-:-:S03]  /*8450*/  IADD3 R7, P0, RZ, -R21, RZ ;  /* 0x80000015ff077210 */ /* 0x000fc60007f1e0ff */
[----:B------:R-:W1:Y:S02]  /*8460*/  LDC R14, c[0x0][0x618] ;  /* 0x00018600ff0e7b82 */ /* 0x000e640000000800 */
[----:B------:R-:W-:Y:S02]  /*8470*/  IMAD.X R5, RZ, RZ, ~R5, P0 ;  /* 0x000000ffff057224 */ /* 0x000fe400000e0e05 */
[----:B------:R-:W-:-:S04]  /*8480*/  IMAD.WIDE.U32 R12, R7, R24, R2 ;  /* 0x00000018070c7225 */ /* 0x000fc800078e0002 */
[----:B------:R-:W2:Y:S01]  /*8490*/  LDC R16, c[0x0][0x608] ;  /* 0x00018200ff107b82 */ /* 0x000ea20000000800 */
[----:B------:R-:W-:-:S04]  /*84a0*/  IMAD R10, R5, R24, RZ ;  /* 0x00000018050a7224 */ /* 0x000fc800078e02ff */
[----:B------:R-:W-:Y:S02]  /*84b0*/  IMAD R5, R7, R25, R10 ;  /* 0x0000001907057224 */ /* 0x000fe400078e020a */
[----:B------:R-:W-:Y:S01]  /*84c0*/  IMAD.MOV.U32 R7, RZ, RZ, -0x1 ;  /* 0xffffffffff077424 */ /* 0x000fe200078e00ff */
[----:B------:R-:W3:Y:S01]  /*84d0*/  LDC R26, c[0x0][0x658] ;  /* 0x00019600ff1a7b82 */ /* 0x000ee20000000800 */
[----:B------:R-:W-:Y:S01]  /*84e0*/  IMAD.IADD R5, R13, 0x1, R5 ;  /* 0x000000010d057824 */ /* 0x000fe200078e0205 */
[----:B0-----:R-:W-:-:S04]  /*84f0*/  ISETP.NE.U32.AND P0, PT, R28, RZ, PT ;  /* 0x000000ff1c00720c */ /* 0x001fc80003f05070 */
        /* <DEDUP_REMOVED lines=8> */
[-CC-:B---3--:R-:W-:Y:S02]  /*8580*/  SHF.R.U64 R24, R22, R26.reuse, R5.reuse ;  /* 0x0000001a16187219 */ /* 0x188fe40000001205 */
[-C--:B------:R-:W-:Y:S02]  /*8590*/  SHF.L.U32 R7, R7, R26.reuse, RZ ;  /* 0x0000001a07077219 */ /* 0x080fe400000006ff */
[----:B------:R-:W-:Y:S01]  /*85a0*/  SHF.R.U32.HI R13, RZ, R26, R5 ;  /* 0x0000001aff0d7219 */ /* 0x000fe20000011605 */
[----:B------:R-:W-:Y:S01]  /*85b0*/  IMAD.MOV.U32 R12, RZ, RZ, R24 ;  /* 0x000000ffff0c7224 */ /* 0x000fe200078e0018 */
[----:B------:R-:W-:Y:S01]  /*85c0*/  LOP3.LUT R31, RZ, R7, RZ, 0x33, !PT ;  /* 0x00000007ff1f7212 */ /* 0x000fe200078e33ff */
[----:B------:R-:W3:Y:S01]  /*85d0*/  LDC R30, c[0x0][0x610] ;  /* 0x00018400ff1e7b82 */ /* 0x000ee20000000800 */
[----:B------:R-:W-:Y:S05]  /*85e0*/  @!P0 BRA `(.L_x_174) ;  /* 0x0000000000288947 */ /* 0x000fea0003800000 */
        /* <DEDUP_REMOVED lines=10> */
.L_x_174:
[----:B-1----:R-:W-:Y:S01]  /*8690*/  SHF.R.U64 R10, R12, R10, R13 ;  /* 0x0000000a0c0a7219 */ /* 0x002fe2000000120d */
[----:B0-----:R-:W-:Y:S01]  /*86a0*/  VIADD R9, R23, 0xffffffff ;  /* 0xffffffff17097836 */ /* 0x001fe20000000000 */
[----:B------:R-:W-:Y:S01]  /*86b0*/  SHF.L.U32 R27, R27, R26, RZ ;  /* 0x0000001a1b1b7219 */ /* 0x000fe200000006ff */
[----:B------:R-:W-:Y:S01]  /*86c0*/  @P4 IMAD R11, R19, R20, R8 ;  /* 0x00000014130b4224 */ /* 0x000fe200078e0208 */
[----:B------:R-:W-:Y:S01]  /*86d0*/  LOP3.LUT R5, R22, R31, RZ, 0xc0, !PT ;  /* 0x0000001f16057212 */ /* 0x000fe200078ec0ff */
[----:B------:R-:W-:Y:S01]  /*86e0*/  IMAD.MOV R7, RZ, RZ, -R10 ;  /* 0x000000ffff077224 */ /* 0x000fe200078e0a0a */
[----:B------:R-:W-:Y:S01]  /*86f0*/  LOP3.LUT R18, R18, R9, RZ, 0xc0, !PT ;  /* 0x0000000912127212 */ /* 0x000fe200078ec0ff */
[----:B------:R-:W-:Y:S02]  /*8700*/  IMAD.MOV.U32 R16, RZ, RZ, R21 ;  /* 0x000000ffff107224 */ /* 0x000fe400078e0015 */
[----:B------:R-:W-:Y:S02]  /*8710*/  IMAD R10, R27, R10, R5 ;  /* 0x0000000a1b0a7224 */ /* 0x000fe400078e0205 */
[----:B--2---:R-:W-:-:S02]  /*8720*/  IMAD R5, R7, R25, R24 ;  /* 0x0000001907057224 */ /* 0x004fc400078e0218 */
[----:B------:R-:W-:Y:S02]  /*8730*/  IMAD.MOV.U32 R7, RZ, RZ, 0x1 ;  /* 0x00000001ff077424 */ /* 0x000fe400078e00ff */
[----:B---3--:R-:W-:Y:S02]  /*8740*/  IMAD R11, R10, R30, R11 ;  /* 0x0000001e0a0b7224 */ /* 0x008fe400078e020b */
[----:B------:R-:W-:Y:S01]  /*8750*/  IMAD R18, R5, R23, R18 ;  /* 0x0000001705127224 */ /* 0x000fe200078e0212 */
[----:B------:R-:W-:-:S04]  /*8760*/  PRMT R5, R7, 0x7610, R5 ;  /* 0x0000761007057816 */ /* 0x000fc80000000005 */
[----:B------:R-:W-:Y:S02]  /*8770*/  SEL R7, R18, R11, !P4 ;  /* 0x0000000b12077207 */ /* 0x000fe40006000000 */
[----:B------:R-:W-:-:S07]  /*8780*/  SEL R18, R11, R18, !P4 ;  /* 0x000000120b127207 */ /* 0x000fce0006000000 */
.L_x_172:
[----:B------:R-:W-:-:S08]  /*8790*/  NOP ;  /* 0x0000000000007918 */ /* 0x000fd00000000000 */
[----:B------:R-:W0:-:S00]  /*87a0*/  USETMAXREG.DEALLOC.CTAPOOL 0x28 ;  /* 0x00000028000079c8 */ /* 0x000e0000080e0500 */
[----:B0-----:R-:W-:-:S13]  /*87b0*/  ISETP.NE.AND P0, PT, R6, RZ, PT ;  /* 0x000000ff0600720c */ /* 0x001fda0003f05270 */
[----:B------:R-:W-:Y:S05]  /*87c0*/  @P0 EXIT ;  /* 0x000000000000094d */ /* 0x000fea0003800000 */
[----:B------:R-:W-:Y:S01]  /*87d0*/  LOP3.LUT P0, RZ, R5, 0xff, RZ, 0xc0, !PT ;  /* 0x000000ff05ff7812 */ /* 0x000fe2000780c0ff */
[----:B------:R-:W-:Y:S02]  /*87e0*/  IMAD.MOV.U32 R5, RZ, RZ, 0x1 ;  /* 0x00000001ff057424 */ /* 0x000fe400078e00ff */
[----:B------:R-:W-:-:S10]  /*87f0*/  IMAD.MOV.U32 R17, RZ, RZ, RZ ;  /* 0x000000ffff117224 */ /* 0x000fd400078e00ff */
[----:B------:R-:W-:Y:S05]  /*8800*/  @!P0 BRA `(.L_x_175) ;  /* 0x0000000c00348947 */ /* 0x000fea0003800000 */
[----:B------:R-:W0:Y:S01]  /*8810*/  LDC R5, c[0x0][0x28c] ;  /* 0x0000a300ff057b82 */ /* 0x000e220000000800 */
[----:B------:R-:W-:Y:S01]  /*8820*/  ULDC UR5, c[0x0][0x658] ;  /* 0x0001960000057ab9 */ /* 0x000fe20000000800 */
[----:B------:R-:W-:Y:S01]  /*8830*/  UMOV UR7, 0xffffffff ;  /* 0xffffffff00077882 */ /* 0x000fe20000000000 */
[----:B------:R-:W-:Y:S01]  /*8840*/  ULDC UR6, c[0x0][0xc] ;  /* 0x0000030000067ab9 */ /* 0x000fe20000000800 */
[----:B------:R-:W-:Y:S01]  /*8850*/  USHF.L.U32 UR8, UR7, UR5, URZ ;  /* 0x0000000507087299 */ /* 0x000fe2000800063f */
[----:B------:R-:W-:Y:S01]  /*8860*/  BSSY B0, `(.L_x_175) ;  /* 0x00000c7000007945 */ /* 0x000fe20003800000 */
[----:B------:R-:W-:Y:S01]  /*8870*/  UMOV UR9, 0x1 ;  /* 0x0000000100097882 */ /* 0x000fe20000000000 */
[----:B------:R-:W-:Y:S01]  /*8880*/  ULDC UR7, c[0x0][0x10] ;  /* 0x0000040000077ab9 */ /* 0x000fe20000000800 */
[----:B------:R-:W1:Y:S01]  /*8890*/  S2UR UR10, SR_CgaCtaId ;  /* 0x00000000000a79c3 */ /* 0x000e620000008800 */
[----:B------:R-:W-:Y:S01]  /*88a0*/  UIMAD.WIDE.U32 UR6, UR6, UR7, URZ ;  /* 0x00000007060672a5 */ /* 0x000fe2000f8e003f */
[----:B------:R-:W-:Y:S01]  /*88b0*/  IMAD.MOV.U32 R14, RZ, RZ, 0x1 ;  /* 0x00000001ff0e7424 */ /* 0x000fe200078e00ff */
[----:B------:R-:W-:Y:S01]  /*88c0*/  USHF.L.U32 UR18, UR9, UR5, URZ ;  /* 0x0000000509127299 */ /* 0x000fe2000800063f */
[----:B------:R-:W-:Y:S01]  /*88d0*/  LOP3.LUT R15, R4, 0x2, RZ, 0xfc, !PT ;  /* 0x00000002040f7812 */ /* 0x000fe200078efcff */
[----:B------:R-:W-:Y:S01]  /*88e0*/  IMAD.MOV.U32 R17, RZ, RZ, RZ ;  /* 0x000000ffff117224 */ /* 0x000fe200078e00ff */
[----:B------:R-:W-:Y:S01]  /*88f0*/  ULDC UR5, c[0x0][0x14] ;  /* 0x0000050000057ab9 */ /* 0x000fe20000000800 */
[----:B------:R-:W-:Y:S01]  /*8900*/  ULDC UR4, c[0x0][0x600] ;  /* 0x0001800000047ab9 */ /* 0x000fe20000000800 */
[----:B------:R-:W-:-:S02]  /*8910*/  UIMAD.WIDE.U32 UR22, UR6, UR5, URZ ;  /* 0x00000005061672a5 */ /* 0x000fc4000f8e003f */
[----:B------:R-:W-:Y:S02]  /*8920*/  UIMAD UR13, UR7, UR5, URZ ;  /* 0x00000005070d72a4 */ /* 0x000fe4000f8e023f */
[----:B------:R-:W-:Y:S02]  /*8930*/  UIADD3 UR4, UR4, -0x1, URZ ;  /* 0xffffffff04047890 */ /* 0x000fe4000fffe03f */
[----:B------:R-:W-:Y:S01]  /*8940*/  ULOP3.LUT UR17, URZ, UR8, URZ, 0x33, !UPT ;  /* 0x000000083f117292 */ /* 0x000fe2000f8e333f */
[----:B0-----:R-:W-:Y:S01]  /*8950*/  VIADD R5, R5, 0x7f ;  /* 0x0000007f05057836 */ /* 0x001fe20000000000 */
[----:B------:R-:W-:Y:S01]  /*8960*/  UIADD3 UR13, UR23, UR13, URZ ;  /* 0x0000000d170d7290 */ /* 0x000fe2000fffe03f */
[----:B------:R-:W-:-:S03]  /*8970*/  ULDC.64 UR24, c[0x0][0x198] ;  /* 0x0000660000187ab9 */ /* 0x000fc60000000a00 */
[----:B------:R-:W-:Y:S01]  /*8980*/  SHF.R.S32.HI R6, RZ, 0x1f, R5 ;  /* 0x0000001fff067819 */ /* 0x000fe20000011405 */
[----:B-1----:R-:W-:-:S03]  /*8990*/  IMAD.U32 R11, RZ, RZ, UR10 ;  /* 0x0000000aff0b7e24 */ /* 0x002fc6000f8e00ff */
[----:B------:R-:W-:Y:S01]  /*89a0*/  LEA.HI R6, R6, R5, RZ, 0x7 ;  /* 0x0000000506067211 */ /* 0x000fe200078f38ff */
[----:B------:R-:W-:-:S03]  /*89b0*/  IMAD.MOV.U32 R5, RZ, RZ, 0x1 ;  /* 0x00000001ff057424 */ /* 0x000fc600078e00ff */
[----:B------:R-:W-:-:S05]  /*89c0*/  SHF.R.S32.HI R10, RZ, 0x7, R6 ;  /* 0x00000007ff0a7819 */ /* 0x000fca0000011406 */
[----:B------:R-:W-:-:S07]  /*89d0*/  VIADD R12, R10, 0x1 ;  /* 0x000000010a0c7836 */ /* 0x000fce0000000000 */
.L_x_186:
[----:B------:R-:W-:-:S03]  /*89e0*/  UMOV UR5, 0xffffffff ;  /* 0xffffffff00057882 */ /* 0x000fc60000000000 */
[----:B------:R-:W-:Y:S05]  /*89f0*/  BRA.DIV UR5, `(.L_x_176) ;  /* 0x0000000e05847947 */ /* 0x000fea000b800000 */
[----:B------:R-:W-:-:S13]  /*8a00*/  ELECT P0, URZ, PT ;  /* 0x00000000003f782f */ /* 0x000fda0003800000 */
.L_x_196:
[----:B------:R-:W0:Y:S01]  /*8a10*/  LDC R6, c[0x0][0x28c] ;  /* 0x0000a300ff067b82 */ /* 0x000e220000000800 */
[----:B------:R-:W-:Y:S01]  /*8a20*/  BSSY B1, `(.L_x_177) ;  /* 0x000003a000017945 */ /* 0x000fe20003800000 */
[----:B0-----:R-:W-:-:S13]  /*8a30*/  ISETP.LT.OR P0, PT, R6, 0x1, !P0 ;  /* 0x000000010600780c */ /* 0x001fda0004701670 */
[----:B------:R-:W-:Y:S05]  /*8a40*/  @P0 BRA `(.L_x_178) ;  /* 0x0000000000dc0947 */ /* 0x000fea0003800000 */
[----:B------:R-:W-:Y:S02]  /*8a50*/  IMAD R18, R18, 0x2, R11 ;  /* 0x0000000212127824 */ /* 0x000fe400078e020b */
[----:B------:R-:W-:Y:S02]  /*8a60*/  IMAD.SHL.U32 R20, R7, 0x40, RZ ;  /* 0x0000004007147824 */ /* 0x000fe400078e00ff */
[----:B------:R-:W-:Y:S02]  /*8a70*/  IMAD.MOV.U32 R22, RZ, RZ, RZ ;  /* 0x000000ffff167224 */ /* 0x000fe400078e00ff */
[----:B------:R-:W-:Y:S02]  /*8a80*/  IMAD.MOV.U32 R6, RZ, RZ, R12 ;  /* 0x000000ffff067224 */ /* 0x000fe400078e000c */
[----:B------:R-:W-:Y:S02]  /*8a90*/  IMAD.MOV.U32 R7, RZ, RZ, R5 ;  /* 0x000000ffff077224 */ /* 0x000fe400078e0005 */
[----:B------:R-:W-:-:S02]  /*8aa0*/  IMAD.MOV.U32 R8, RZ, RZ, R17 ;  /* 0x000000ffff087224 */ /* 0x000fc400078e0011 */
[----:B------:R-:W-:-:S07]  /*8ab0*/  IMAD.SHL.U32 R19, R18, 0x80, RZ ;  /* 0x0000008012137824 */ /* 0x000fce00078e00ff */
.L_x_181:
[----:B------:R-:W0:Y:S01]  /*8ac0*/  S2UR UR5, SR_CgaCtaId ;  /* 0x00000000000579c3 */ /* 0x000e220000008800 */
[----:B------:R-:W-:Y:S02]  /*8ad0*/  MOV R18, 0x400 ;  /* 0x0000040000127802 */ /* 0x000fe40000000f00 */
[----:B------:R-:W-:Y:S02]  /*8ae0*/  SHF.L.U32 R9, R7, 0x1f, RZ ;  /* 0x0000001f07097819 */ /* 0x000fe400000006ff */
[----:B------:R-:W-:-:S13]  /*8af0*/  LOP3.LUT P1, RZ, R0, 0x7f, RZ, 0xc0, !PT ;  /* 0x0000007f00ff7812 */ /* 0x000fda000782c0ff */
[----:B------:R-:W1:Y:S01]  /*8b00*/  @!P1 LDC R13, c[0x0][0x500] ;  /* 0x00014000ff0d9b82 */ /* 0x000e620000000800 */
[----:B0-----:R-:W-:-:S05]  /*8b10*/  IMAD.U32 R11, RZ, RZ, UR5 ;  /* 0x00000005ff0b7e24 */ /* 0x001fca000f8e00ff */
[----:B------:R-:W-:-:S05]  /*8b20*/  LEA R21, R11, R18, 0x18 ;  /* 0x000000120b157211 */ /* 0x000fca00078ec0ff */
[----:B------:R-:W-:-:S04]  /*8b30*/  IMAD R18, R8, 0x8, R21 ;  /* 0x0000000808127824 */ /* 0x000fc800078e0215 */
[----:B------:R-:W0:Y:S02]  /*8b40*/  SYNCS.PHASECHK.TRANS64.TRYWAIT P0, [R18+URZ+0x18], R9 ;  /* 0x00001809120075a7 */ /* 0x000e24000800017f */
[----:B01----:R-:W-:Y:S05]  /*8b50*/  @!P0 BRA `(.L_x_179) ;  /* 0x0000000c004c8947 */ /* 0x003fea0003800000 */
.L_x_197:
[----:B0-----:R-:W-:Y:S01]  /*8b60*/  PRMT R9, R15, 0x9910, RZ ;  /* 0x000099100f097816 */ /* 0x001fe200000000ff */
[----:B------:R0:W-:Y:S03]  /*8b70*/  @!P1 SYNCS.ARRIVE.TRANS64 RZ, [R18+URZ], R13 ;  /* 0x0000000d12ff99a7 */ /* 0x0001e6000800003f */
[----:B------:R-:W-:-:S13]  /*8b80*/  ISETP.NE.AND P0, PT, R9, 0x2, PT ;  /* 0x000000020900780c */ /* 0x000fda0003f05270 */
[----:B0-----:R-:W-:Y:S05]  /*8b90*/  @P0 BRA `(.L_x_180) ;  /* 0x0000000000040947 */ /* 0x001fea0003800000 */
[----:B------:R-:W-:Y:S01]  /*8ba0*/  BPT.TRAP 0x1 ;  /* 0x000000040000795c */ /* 0x000fe20000300000 */
.L_x_180:
[----:B------:R-:W-:Y:S01]  /*8bb0*/  IMAD R9, R8, 0x2, R11 ;  /* 0x0000000208097824 */ /* 0x000fe200078e020b */
[----:B------:R-:W-:Y:S01]  /*8bc0*/  R2UR UR9, R18 ;  /* 0x00000000120972ca */ /* 0x000fe200000e0000 */
[----:B------:R-:W-:Y:S01]  /*8bd0*/  VIADD R6, R6, 0xffffffff ;  /* 0xffffffff06067836 */ /* 0x000fe20000000000 */
[----:B------:R-:W-:Y:S01]  /*8be0*/  UIADD3 UR6, UP0, UR24, 0xf0, URZ ;  /* 0x000000f018067890 */ /* 0x000fe2000ff1e03f */
[--C-:B------:R-:W-:Y:S01]  /*8bf0*/  IMAD.U32 R9, R9, 0x4000, R21.reuse ;  /* 0x0000400009097824 */ /* 0x100fe200078e0015 */
[----:B------:R-:W-:Y:S01]  /*8c00*/  R2UR UR11, R19 ;  /* 0x00000000130b72ca */ /* 0x000fe200000e0000 */
[----:B------:R-:W-:Y:S01]  /*8c10*/  IMAD R21, R8, 0x2000, R21 ;  /* 0x0000200008157824 */ /* 0x000fe200078e0215 */
[----:B------:R-:W-:Y:S01]  /*8c20*/  R2UR UR10, R22 ;  /* 0x00000000160a72ca */ /* 0x000fe200000e0000 */
[----:B------:R-:W-:Y:S01]  /*8c30*/  UIADD3 UR26, UP1, UR24, 0x1f0, URZ ;  /* 0x000001f0181a7890 */ /* 0x000fe2000ff3e03f */
[----:B------:R-:W-:Y:S01]  /*8c40*/  R2UR UR5, R9 ;  /* 0x00000000090572ca */ /* 0x000fe200000e0000 */
[----:B------:R-:W-:Y:S01]  /*8c50*/  UIADD3.X UR7, URZ, UR25, URZ, UP0, !UPT ;  /* 0x000000193f077290 */ /* 0x000fe200087fe43f */
[----:B------:R-:W-:Y:S01]  /*8c60*/  R2UR UR8, R21 ;  /* 0x00000000150872ca */ /* 0x000fe200000e0000 */
[----:B------:R-:W-:Y:S01]  /*8c70*/  VIADD R8, R8, 0x1 ;  /* 0x0000000108087836 */ /* 0x000fe20000000000 */
[----:B------:R-:W-:Y:S01]  /*8c80*/  R2UR UR12, R16 ;  /* 0x00000000100c72ca */ /* 0x000fe200000e0000 */
[----:B------:R-:W-:Y:S01]  /*8c90*/  UIADD3.X UR27, URZ, UR25, URZ, UP1, !UPT ;  /* 0x000000193f1b7290 */ /* 0x000fe20008ffe43f */
[----:B------:R-:W-:Y:S01]  /*8ca0*/  R2UR UR19, R20 ;  /* 0x00000000141372ca */ /* 0x000fe200000e0000 */
[----:B------:R-:W-:Y:S01]  /*8cb0*/  UMOV UR20, 0x30000 ;  /* 0x0003000000147882 */ /* 0x000fe20000000000 */
[----:B------:R-:W-:Y:S01]  /*8cc0*/  ISETP.GT.AND P1, PT, R6, 0x1, PT ;  /* 0x000000010600780c */ /* 0x000fe20003f24270 */
[----:B------:R-:W-:Y:S01]  /*8cd0*/  UMOV UR14, 0x0 ;  /* 0x00000000000e7882 */ /* 0x000fe20000000000 */
[----:B------:R-:W-:Y:S01]  /*8ce0*/  UMOV UR15, 0x10000000 ;  /* 0x10000000000f7882 */ /* 0x000fe20000000000 */
[----:B------:R-:W-:Y:S01]  /*8cf0*/  ISETP.NE.AND P0, PT, R8, 0x3, PT ;  /* 0x000000030800780c */ /* 0x000fe20003f05270 */
[----:B------:R-:W-:Y:S01]  /*8d00*/  VIADD R22, R22, 0x80 ;  /* 0x0000008016167836 */ /* 0x000fe20000000000 */
[----:B------:R-:W-:-:S02]  /*8d10*/  UIADD3 UR5, UR5, 0x100, URZ ;  /* 0x0000010005057890 */ /* 0x000fc4000fffe03f */
[----:B------:R-:W-:Y:S01]  /*8d20*/  UIADD3 UR16, UR8, 0x18100, URZ ;  /* 0x0001810008107890 */ /* 0x000fe2000fffe03f */
[----:B------:R-:W-:Y:S02]  /*8d30*/  SEL R18, RZ, 0x1, P0 ;  /* 0x00000001ff127807 */ /* 0x000fe40000000000 */
[----:B------:R-:W-:Y:S02]  /*8d40*/  SEL R8, R8, RZ, P0 ;  /* 0x000000ff08087207 */ /* 0x000fe40000000000 */
[----:B------:R-:W-:Y:S01]  /*8d50*/  UMOV UR8, UR5 ;  /* 0x0000000500087c82 */ /* 0x000fe20008000000 */
[----:B------:R-:W-:Y:S01]  /*8d60*/  LOP3.LUT R7, R7, R18, RZ, 0x3c, !PT ;  /* 0x0000001207077212 */ /* 0x000fe200078e3cff */
[----:B------:R0:W-:Y:S02]  /*8d70*/  UTMALDG.3D.MULTICAST [UR8], [UR6], UR20, desc[UR14] ;  /* 0x00000e08060073b4 */ /* 0x0001e40008011814 */
[----:B0-----:R-:W-:Y:S01]  /*8d80*/  UMOV UR8, UR16 ;  /* 0x0000001000087c82 */ /* 0x001fe20008000000 */
[----:B------:R-:W-:-:S02]  /*8d90*/  UMOV UR11, UR19 ;  /* 0x00000013000b7c82 */ /* 0x000fc40008000000 */
[----:B------:R0:W-:Y:S02]  /*8da0*/  UTMALDG.3D [UR8], [UR26], desc[UR14] ;  /* 0x00000e081a0075b4 */ /* 0x0001e40008011000 */
[----:B0-----:R-:W-:Y:S05]  /*8db0*/  @P1 BRA `(.L_x_181) ;  /* 0xfffffffc00401947 */ /* 0x001fea000383ffff */
.L_x_178:
[----:B------:R-:W-:Y:S05]  /*8dc0*/  BSYNC B1 ;  /* 0x0000000000017941 */ /* 0x000fea0003800000 */
.L_x_177:
[----:B------:R-:W-:Y:S01]  /*8dd0*/  LOP3.LUT P1, RZ, R14, 0xff, RZ, 0xc0, !PT ;  /* 0x000000ff0eff7812 */ /* 0x000fe2000782c0ff */
[C---:B------:R-:W-:Y:S01]  /*8de0*/  IMAD.IADD R17, R10.reuse, 0x1, R17 ;  /* 0x000000010a117824 */ /* 0x040fe200078e0211 */
[----:B------:R-:W-:Y:S01]  /*8df0*/  ULDC.64 UR6, c[0x0][0x650] ;  /* 0x0001940000067ab9 */ /* 0x000fe20000000a00 */
[C---:B------:R-:W-:Y:S01]  /*8e00*/  ISETP.GE.U32.AND P2, PT, R10.reuse, 0x3, PT ;  /* 0x000000030a00780c */ /* 0x040fe20003f46070 */
[----:B------:R-:W-:Y:S01]  /*8e10*/  BSSY B1, `(.L_x_182) ;  /* 0x0000069000017945 */ /* 0x000fe20003800000 */
[----:B------:R-:W-:Y:S01]  /*8e20*/  IMAD.MOV.U32 R18, RZ, RZ, -0x1 ;  /* 0xffffffffff127424 */ /* 0x000fe200078e00ff */
[----:B------:R-:W-:Y:S01]  /*8e30*/  ISETP.GT.U32.AND P0, PT, R17, 0x2, PT ;  /* 0x000000021100780c */ /* 0x000fe20003f04070 */
[----:B------:R-:W-:Y:S01]  /*8e40*/  IMAD.MOV.U32 R16, RZ, RZ, -0x1 ;  /* 0xffffffffff107424 */ /* 0x000fe200078e00ff */
[----:B------:R-:W-:Y:S02]  /*8e50*/  PRMT R14, RZ, 0x7610, R14 ;  /* 0x00007610ff0e7816 */ /* 0x000fe4000000000e */
[----:B------:R-:W-:-:S03]  /*8e60*/  ISETP.LT.U32.AND P0, PT, R10, 0x3, P0 ;  /* 0x000000030a00780c */ /* 0x000fc60000701070 */
[----:B------:R-:W0:Y:S01]  /*8e70*/  @P1 S2R R11, SR_CgaCtaId ;  /* 0x00000000000b1919 */ /* 0x000e220000008800 */
[----:B------:R-:W-:-:S04]  /*8e80*/  @P1 MOV R6, 0x400 ;  /* 0x0000040000061802 */ /* 0x000fc80000000f00 */
[----:B0-----:R-:W-:Y:S01]  /*8e90*/  @P1 LEA R8, R11, R6, 0x18 ;  /* 0x000000060b081211 */ /* 0x001fe200078ec0ff */
[----:B------:R-:W-:Y:S01]  /*8ea0*/  IMAD.WIDE.U32 R6, R17, -0x55555555, RZ ;  /* 0xaaaaaaab11067825 */ /* 0x000fe200078e00ff */
[----:B------:R-:W-:Y:S02]  /*8eb0*/  SEL R6, RZ, 0x1, !P0 ;  /* 0x00000001ff067807 */ /* 0x000fe40004000000 */
[----:B------:R0:W-:Y:S01]  /*8ec0*/  @P1 SYNCS.ARRIVE.TRANS64.A1T0 RZ, [R8+URZ+0x48], RZ ;  /* 0x000048ff08ff19a7 */ /* 0x0001e2000810003f */
[----:B------:R-:W-:Y:S02]  /*8ed0*/  IADD3 R2, P1, R2, UR22, RZ ;  /* 0x0000001602027c10 */ /* 0x000fe4000ff3e0ff */
[----:B------:R-:W-:Y:S02]  /*8ee0*/  LOP3.LUT R5, R5, R6, RZ, 0x3c, !PT ;  /* 0x0000000605057212 */ /* 0x000fe400078e3cff */
[----:B------:R-:W-:Y:S02]  /*8ef0*/  IADD3.X R3, R3, UR13, RZ, P1, !PT ;  /* 0x0000000d03037c10 */ /* 0x000fe40008ffe4ff */
[----:B------:R-:W-:-:S02]  /*8f00*/  ISETP.GE.U32.AND P0, PT, R2, UR6, PT ;  /* 0x0000000602007c0c */ /* 0x000fc4000bf06070 */
[----:B0-----:R-:W-:Y:S01]  /*8f10*/  SHF.R.U32.HI R8, RZ, 0x1, R7 ;  /* 0x00000001ff087819 */ /* 0x001fe20000011607 */
[----:B------:R-:W-:Y:S01]  /*8f20*/  IMAD.MOV.U32 R7, RZ, RZ, -0x1 ;  /* 0xffffffffff077424 */ /* 0x000fe200078e00ff */
[----:B------:R-:W-:Y:S02]  /*8f30*/  ISETP.GE.U32.AND.EX P0, PT, R3, UR7, PT, P0 ;  /* 0x0000000703007c0c */ /* 0x000fe4000bf06100 */
[----:B------:R-:W-:Y:S01]  /*8f40*/  @P2 LOP3.LUT R5, R5, 0x1, R8, 0x78, !PT ;  /* 0x0000000105052812 */ /* 0x000fe200078e7808 */
[----:B------:R-:W-:Y:S01]  /*8f50*/  IMAD R17, R8, -0x3, R17 ;  /* 0xfffffffd08117824 */ /* 0x000fe200078e0211 */
[----:B------:R-:W-:-:S09]  /*8f60*/  PRMT R6, RZ, 0x7610, R6 ;  /* 0x00007610ff067816 */ /* 0x000fd20000000006 */
[----:B------:R-:W-:Y:S05]  /*8f70*/  @P0 BRA `(.L_x_183) ;  /* 0x0000000400480947 */ /* 0x000fea0003800000 */
[----:B------:R-:W0:Y:S01]  /*8f80*/  S2R R18, SR_CTAID.X ;  /* 0x0000000000127919 */ /* 0x000e220000002500 */
[----:B------:R-:W-:Y:S01]  /*8f90*/  ULDC.64 UR6, c[0x0][0x628] ;  /* 0x00018a0000067ab9 */ /* 0x000fe20000000a00 */
[----:B------:R-:W1:Y:S01]  /*8fa0*/  LDC R19, c[0x0][0x144] ;  /* 0x00005100ff137b82 */ /* 0x000e620000000800 */
[----:B------:R-:W-:Y:S01]  /*8fb0*/  ISETP.NE.U32.AND P0, PT, RZ, UR6, PT ;  /* 0x00000006ff007c0c */ /* 0x000fe2000bf05070 */
[----:B------:R-:W2:Y:S01]  /*8fc0*/  S2R R13, SR_CTAID.Y ;  /* 0x00000000000d7919 */ /* 0x000ea20000002600 */
[----:B------:R-:W-:Y:S01]  /*8fd0*/  ULDC UR8, c[0x0][0x630] ;  /* 0x00018c0000087ab9 */ /* 0x000fe20000000800 */
[----:B------:R-:W-:Y:S01]  /*8fe0*/  ULDC UR9, c[0x0][0x150] ;  /* 0x0000540000097ab9 */ /* 0x000fe20000000800 */
[----:B------:R-:W-:Y:S01]  /*8ff0*/  ISETP.NE.AND.EX P0, PT, RZ, UR7, PT, P0 ;  /* 0x00000007ff007c0c */ /* 0x000fe2000bf05300 */
[----:B------:R-:W-:Y:S02]  /*9000*/  IMAD.MOV.U32 R6, RZ, RZ, R2 ;  /* 0x000000ffff067224 */ /* 0x000fe400078e0002 */
[----:B------:R-:W-:Y:S01]  /*9010*/  IMAD.MOV.U32 R7, RZ, RZ, R3 ;  /* 0x000000ffff077224 */ /* 0x000fe200078e0003 */
[----:B0-----:R-:W-:-:S09]  /*9020*/  I2FP.F32.U32 R20, R18 ;  /* 0x0000001200147245 */ /* 0x001fd20000201000 */
[----:B------:R-:W-:Y:S05]  /*9030*/  @!P0 BRA `(.L_x_184) ;  /* 0x0000000000288947 */ /* 0x000fea0003800000 */
[----:B------:R-:W-:Y:S02]  /*9040*/  ULDC UR5, c[0x0][0x634] ;  /* 0x00018d0000057ab9 */ /* 0x000fe40000000800 */
[----:B------:R-:W-:-:S05]  /*9050*/  IADD3 R7, P0, R2, UR5, RZ ;  /* 0x0000000502077c10 */ /* 0x000fca000ff1e0ff */
[----:B------:R-:W-:-:S04]  /*9060*/  IMAD.X R21, RZ, RZ, R3, P0 ;  /* 0x000000ffff157224 */ /* 0x000fc800000e0603 */
[----:B------:R-:W-:-:S04]  /*9070*/  IMAD.WIDE.U32 R8, R21, UR6, RZ ;  /* 0x0000000615087c25 */ /* 0x000fc8000f8e00ff */
[----:B------:R-:W-:-:S04]  /*9080*/  IMAD.WIDE.U32 R8, P0, R7, UR7, R8 ;  /* 0x0000000707087c25 */ /* 0x000fc8000f800008 */
[----:B------:R-:W-:-:S04]  /*9090*/  IMAD.WIDE.U32 R6, R7, UR6, RZ ;  /* 0x0000000607067c25 */ /* 0x000fc8000f8e00ff */
[----:B------:R-:W-:Y:S01]  /*90a0*/  IMAD.MOV.U32 R6, RZ, RZ, R9 ;  /* 0x000000ffff067224 */ /* 0x000fe200078e0009 */
[----:B------:R-:W-:Y:S01]  /*90b0*/  IADD3 RZ, P1, R7, R8, RZ ;  /* 0x0000000807ff7210 */ /* 0x000fe20007f3e0ff */
[----:B------:R-:W-:-:S04]  /*90c0*/  IMAD.X R7, RZ, RZ, RZ, P0 ;  /* 0x000000ffff077224 */ /* 0x000fc800000e06ff */
[----:B------:R-:W-:-:S08]  /*90d0*/  IMAD.WIDE.U32.X R6, R21, UR7, R6, P1 ;  /* 0x0000000715067c25 */ /* 0x000fd000088e0406 */
.L_x_184:
[----:B------:R-:W-:Y:S01]  /*90e0*/  FMUL R20, R20, UR9 ;  /* 0x0000000914147c20 */ /* 0x000fe20008400000 */
[--C-:B------:R-:W-:Y:S01]  /*90f0*/  SHF.R.U64 R16, R6, UR8, R7.reuse ;  /* 0x0000000806107c19 */ /* 0x100fe20008001207 */
[----:B------:R-:W-:Y:S01]  /*9100*/  ULDC.64 UR6, c[0x0][0x620] ;  /* 0x0001880000067ab9 */ /* 0x000fe20000000a00 */
[----:B------:R-:W-:Y:S01]  /*9110*/  SHF.R.U32.HI R6, RZ, UR8, R7 ;  /* 0x00000008ff067c19 */ /* 0x000fe20008011607 */
[----:B------:R-:W-:Y:S01]  /*9120*/  ULDC.64 UR8, c[0x0][0x640] ;  /* 0x0001900000087ab9 */ /* 0x000fe20000000a00 */
[----:B------:R-:W-:Y:S01]  /*9130*/  IADD3 R7, P0, RZ, -R16, RZ ;  /* 0x80000010ff077210 */ /* 0x000fe20007f1e0ff */
[----:B------:R-:W0:Y:S01]  /*9140*/  F2I.U32.TRUNC.NTZ R20, R20 ;  /* 0x0000001400147305 */ /* 0x000e22000020f000 */
[----:B------:R-:W3:Y:S01]  /*9150*/  LDC R22, c[0x0][0x148] ;  /* 0x00005200ff167b82 */ /* 0x000ee20000000800 */
[----:B------:R-:W-:Y:S02]  /*9160*/  ULDC UR5, c[0x0][0x618] ;  /* 0x0001860000057ab9 */ /* 0x000fe40000000800 */
[----:B------:R-:W-:Y:S01]  /*9170*/  IMAD.X R6, RZ, RZ, ~R6, P0 ;  /* 0x000000ffff067224 */ /* 0x000fe200000e0e06 */
[----:B------:R-:W-:-:S03]  /*9180*/  ISETP.NE.U32.AND P0, PT, RZ, UR8, PT ;  /* 0x00000008ff007c0c */ /* 0x000fc6000bf05070 */
[----:B------:R-:W-:Y:S01]  /*9190*/  IMAD R6, R6, UR6, RZ ;  /* 0x0000000606067c24 */ /* 0x000fe2000f8e02ff */
[----:B------:R-:W-:-:S03]  /*91a0*/  ISETP.NE.AND.EX P0, PT, RZ, UR9, PT, P0 ;  /* 0x00000009ff007c0c */ /* 0x000fc6000bf05300 */
[C---:B------:R-:W-:Y:S02]  /*91b0*/  IMAD R9, R7.reuse, UR7, R6 ;  /* 0x0000000707097c24 */ /* 0x040fe4000f8e0206 */
[----:B------:R-:W-:Y:S01]  /*91c0*/  IMAD.WIDE.U32 R6, R7, UR6, R2 ;  /* 0x0000000607067c25 */ /* 0x000fe2000f8e0002 */
[----:B------:R-:W-:-:S03]  /*91d0*/  ULDC UR6, c[0x0][0x154] ;  /* 0x0000550000067ab9 */ /* 0x000fc60000000800 */
[----:B0-----:R-:W-:Y:S02]  /*91e0*/  IMAD.MOV R8, RZ, RZ, -R20 ;  /* 0x000000ffff087224 */ /* 0x001fe400078e0a14 */
[----:B------:R-:W-:Y:S02]  /*91f0*/  IMAD.IADD R7, R7, 0x1, R9 ;  /* 0x0000000107077824 */ /* 0x000fe400078e0209 */
[----:B-1----:R-:W-:Y:S01]  /*9200*/  IMAD R18, R19, R8, R18 ;  /* 0x0000000813127224 */ /* 0x002fe200078e0212 */
[----:B--2---:R-:W-:Y:S02]  /*9210*/  I2FP.F32.U32 R8, R13 ;  /* 0x0000000d00087245 */ /* 0x004fe40000201000 */
[--C-:B------:R-:W-:Y:S02]  /*9220*/  SHF.R.U64 R19, R6, UR5, R7.reuse ;  /* 0x0000000506137c19 */ /* 0x100fe40008001207 */
[----:B------:R-:W-:Y:S01]  /*9230*/  SHF.R.U32.HI R6, RZ, UR5, R7 ;  /* 0x00000005ff067c19 */ /* 0x000fe20008011607 */
[----:B------:R-:W-:Y:S01]  /*9240*/  FMUL R8, R8, UR6 ;  /* 0x0000000608087c20 */ /* 0x000fe20008400000 */
[----:B------:R-:W-:-:S02]  /*9250*/  ULDC UR5, c[0x0][0x608] ;  /* 0x0001820000057ab9 */ /* 0x000fc40000000800 */
[--C-:B------:R-:W-:Y:S01]  /*9260*/  SHF.R.U64 R21, R19, UR5, R6.reuse ;  /* 0x0000000513157c19 */ /* 0x100fe20008001206 */
[----:B------:R0:W1:Y:S01]  /*9270*/  F2I.U32.TRUNC.NTZ R24, R8 ;  /* 0x0000000800187305 */ /* 0x000062000020f000 */
[----:B------:R-:W-:Y:S01]  /*9280*/  SHF.R.U32.HI R6, RZ, UR5, R6 ;  /* 0x00000005ff067c19 */ /* 0x000fe20008011606 */
[----:B------:R-:W-:-:S03]  /*9290*/  ULDC UR5, c[0x0][0x658] ;  /* 0x0001960000057ab9 */ /* 0x000fc60000000800 */
[--C-:B------:R-:W-:Y:S02]  /*92a0*/  SHF.R.U64 R20, R21, UR5, R6.reuse ;  /* 0x0000000515147c19 */ /* 0x100fe40008001206 */
[----:B------:R-:W-:-:S03]  /*92b0*/  SHF.R.U32.HI R23, RZ, UR5, R6 ;  /* 0x00000005ff177c19 */ /* 0x000fc60008011606 */
[----:B------:R-:W-:Y:S02]  /*92c0*/  IMAD.MOV.U32 R6, RZ, RZ, R20 ;  /* 0x000000ffff067224 */ /* 0x000fe400078e0014 */
[----:B------:R-:W-:Y:S01]  /*92d0*/  IMAD.MOV.U32 R7, RZ, RZ, R23 ;  /* 0x000000ffff077224 */ /* 0x000fe200078e0017 */
[----:B0-----:R-:W-:Y:S06]  /*92e0*/  @!P0 BRA `(.L_x_185) ;  /* 0x0000000000288947 */ /* 0x001fec0003800000 */
        /* <DEDUP_REMOVED lines=10> */
.L_x_185:
[----:B------:R-:W-:Y:S01]  /*9390*/  ULDC UR5, c[0x0][0x648] ;  /* 0x0001920000057ab9 */ /* 0x000fe20000000800 */
[----:B------:R-:W-:Y:S01]  /*93a0*/  LOP3.LUT R21, R21, UR17, RZ, 0xc0, !PT ;  /* 0x0000001115157c12 */ /* 0x000fe2000f8ec0ff */
[----:B-1----:R-:W-:Y:S01]  /*93b0*/  IMAD.MOV R24, RZ, RZ, -R24 ;  /* 0x000000ffff187224 */ /* 0x002fe200078e0a18 */
[----:B------:R-:W-:Y:S01]  /*93c0*/  SHF.R.U64 R6, R6, UR5, R7 ;  /* 0x0000000506067c19 */ /* 0x000fe20008001207 */
[----:B------:R-:W-:Y:S01]  /*93d0*/  ULDC UR5, c[0x0][0x638] ;  /* 0x00018e0000057ab9 */ /* 0x000fe20000000800 */
[----:B------:R-:W-:Y:S01]  /*93e0*/  LOP3.LUT R9, R19, UR4, RZ, 0xc0, !PT ;  /* 0x0000000413097c12 */ /* 0x000fe2000f8ec0ff */
[----:B---3--:R-:W-:Y:S01]  /*93f0*/  @P4 IMAD R18, R22, R24, R13 ;  /* 0x0000001816124224 */ /* 0x008fe200078e020d */
[----:B------:R-:W-:Y:S01]  /*9400*/  ULDC UR6, c[0x0][0x610] ;  /* 0x0001840000067ab9 */ /* 0x000fe20000000800 */
[----:B------:R-:W-:Y:S02]  /*9410*/  IMAD.MOV R7, RZ, RZ, -R6 ;  /* 0x000000ffff077224 */ /* 0x000fe400078e0a06 */
[----:B------:R-:W-:-:S02]  /*9420*/  IMAD R21, R6, UR18, R21 ;  /* 0x0000001206157c24 */ /* 0x000fc4000f8e0215 */
[----:B------:R-:W-:Y:S01]  /*9430*/  IMAD R20, R7, UR5, R20 ;  /* 0x0000000507147c24 */ /* 0x000fe2000f8e0214 */
[----:B------:R-:W-:Y:S01]  /*9440*/  ULDC UR5, c[0x0][0x600] ;  /* 0x0001800000057ab9 */ /* 0x000fe20000000800 */
[----:B------:R-:W-:Y:S02]  /*9450*/  IMAD R18, R21, UR6, R18 ;  /* 0x0000000615127c24 */ /* 0x000fe4000f8e0212 */
[----:B------:R-:W-:Y:S02]  /*9460*/  IMAD R9, R20, UR5, R9 ;  /* 0x0000000514097c24 */ /* 0x000fe4000f8e0209 */
[----:B------:R-:W-:-:S03]  /*9470*/  IMAD.MOV.U32 R6, RZ, RZ, 0x1 ;  /* 0x00000001ff067424 */ /* 0x000fc600078e00ff */
[----:B------:R-:W-:Y:S02]  /*9480*/  SEL R7, R9, R18, !P4 ;  /* 0x0000001209077207 */ /* 0x000fe40006000000 */
[----:B------:R-:W-:-:S07]  /*9490*/  SEL R18, R18, R9, !P4 ;  /* 0x0000000912127207 */ /* 0x000fce0006000000 */
.L_x_183:
[----:B------:R-:W-:Y:S05]  /*94a0*/  BSYNC B1 ;  /* 0x0000000000017941 */ /* 0x000fea0003800000 */
.L_x_182:
[----:B------:R-:W-:-:S13]  /*94b0*/  LOP3.LUT P0, RZ, R6, 0xff, RZ, 0xc0, !PT ;  /* 0x000000ff06ff7812 */ /* 0x000fda000780c0ff */
[----:B------:R-:W-:Y:S05]  /*94c0*/  @P0 BRA `(.L_x_186) ;  /* 0xfffffff400440947 */ /* 0x000fea000383ffff */
[----:B------:R-:W-:Y:S05]  /*94d0*/  BSYNC B0 ;  /* 0x0000000000007941 */ /* 0x000fea0003800000 */
.L_x_175:
[----:B------:R-:W-:-:S03]  /*94e0*/  UMOV UR5, 0xffffffff ;  /* 0xffffffff00057882 */ /* 0x000fc60000000000 */
[----:B------:R-:W-:Y:S05]  /*94f0*/  BRA.DIV UR5, `(.L_x_187) ;  /* 0x0000000205f87947 */ /* 0x000fea000b800000 */
[----:B------:R-:W-:-:S13]  /*9500*/  ELECT P0, URZ, PT ;  /* 0x00000000003f782f */ /* 0x000fda0003800000 */
.L_x_200:
[----:B------:R-:W-:Y:S04]  /*9510*/  BSSY B0, `(.L_x_188) ;  /* 0x0000022000007945 */ /* 0x000fe80003800000 */
[----:B------:R-:W-:Y:S05]  /*9520*/  @!P0 BRA `(.L_x_189) ;  /* 0x0000000000808947 */ /* 0x000fea0003800000 */
[----:B------:R-:W-:-:S04]  /*9530*/  LOP3.LUT R4, R4, 0x2, RZ, 0xfc, !PT ;  /* 0x0000000204047812 */ /* 0x000fc800078efcff */
[----:B------:R-:W-:-:S13]  /*9540*/  ISETP.NE.AND P0, PT, R4, 0x3, PT ;  /* 0x000000030400780c */ /* 0x000fda0003f05270 */
[----:B------:R-:W-:Y:S05]  /*9550*/  @!P0 BRA `(.L_x_190) ;  /* 0x0000000000048947 */ /* 0x000fea0003800000 */
[----:B------:R-:W-:Y:S01]  /*9560*/  BPT.TRAP 0x1 ;  /* 0x000000040000795c */ /* 0x000fe20000300000 */
.L_x_190:
[----:B------:R-:W0:Y:S01]  /*9570*/  S2R R3, SR_CgaCtaId ;  /* 0x0000000000037919 */ /* 0x000e220000008800 */
[----:B------:R-:W-:-:S04]  /*9580*/  MOV R0, 0x400 ;  /* 0x0000040000007802 */ /* 0x000fc80000000f00 */
[----:B0-----:R-:W-:Y:S02]  /*9590*/  LEA R0, R3, R0, 0x18 ;  /* 0x0000000003007211 */ /* 0x001fe400078ec0ff */
[----:B------:R-:W-:-:S03]  /*95a0*/  SHF.L.U32 R3, R5, 0x1f, RZ ;  /* 0x0000001f05037819 */ /* 0x000fc600000006ff */
[----:B------:R-:W-:-:S04]  /*95b0*/  VIADD R0, R0, 0x18 ;  /* 0x0000001800007836 */ /* 0x000fc80000000000 */
[C---:B------:R-:W-:Y:S02]  /*95c0*/  IMAD R4, R17.reuse, 0x8, R0 ;  /* 0x0000000811047824 */ /* 0x040fe400078e0200 */
[----:B------:R-:W-:Y:S02]  /*95d0*/  VIADD R17, R17, 0x1 ;  /* 0x0000000111117836 */ /* 0x000fe40000000000 */
[----:B------:R-:W0:Y:S03]  /*95e0*/  SYNCS.PHASECHK.TRANS64.TRYWAIT P0, [R4+URZ], R3 ;  /* 0x00000003040075a7 */ /* 0x000e26000800017f */
[----:B------:R-:W-:-:S04]  /*95f0*/  ISETP.NE.AND P1, PT, R17, 0x3, PT ;  /* 0x000000031100780c */ /* 0x000fc80003f25270 */
[----:B------:R-:W-:Y:S02]  /*9600*/  SEL R2, RZ, 0x1, P1 ;  /* 0x00000001ff027807 */ /* 0x000fe40000800000 */
[----:B------:R-:W-:Y:S02]  /*9610*/  SEL R17, R17, RZ, P1 ;  /* 0x000000ff11117207 */ /* 0x000fe40000800000 */
[----:B------:R-:W-:-:S03]  /*9620*/  LOP3.LUT R7, R5, R2, RZ, 0x3c, !PT ;  /* 0x0000000205077212 */ /* 0x000fc600078e3cff */
[----:B------:R-:W-:Y:S01]  /*9630*/  IMAD R6, R17, 0x8, R0 ;  /* 0x0000000811067824 */ /* 0x000fe200078e0200 */
[----:B------:R-:W-:Y:S01]  /*9640*/  SHF.L.U32 R5, R7, 0x1f, RZ ;  /* 0x0000001f07057819 */ /* 0x000fe200000006ff */
[----:B0-----:R-:W-:Y:S06]  /*9650*/  @!P0 BRA `(.L_x_191) ;  /* 0x0000000000c08947 */ /* 0x001fec0003800000 */
.L_x_201:
[----:B------:R-:W1:Y:S01]  /*9660*/  SYNCS.PHASECHK.TRANS64.TRYWAIT P0, [R6+URZ], R5 ;  /* 0x00000005060075a7 */ /* 0x000e62000800017f */
[----:B------:R-:W-:-:S05]  /*9670*/  VIADD R2, R17, 0x1 ;  /* 0x0000000111027836 */ /* 0x000fca0000000000 */
[----:B------:R-:W-:-:S04]  /*9680*/  ISETP.NE.AND P1, PT, R2, 0x3, PT ;  /* 0x000000030200780c */ /* 0x000fc80003f25270 */
[----:B0-----:R-:W-:Y:S02]  /*9690*/  SEL R4, RZ, 0x1, P1 ;  /* 0x00000001ff047807 */ /* 0x001fe40000800000 */
[----:B------:R-:W-:Y:S02]  /*96a0*/  SEL R3, R2, RZ, P1 ;  /* 0x000000ff02037207 */ /* 0x000fe40000800000 */
[----:B------:R-:W-:Y:S01]  /*96b0*/  LOP3.LUT R4, R7, R4, RZ, 0x3c, !PT ;  /* 0x0000000407047212 */ /* 0x000fe200078e3cff */
[----:B-1----:R-:W-:Y:S06]  /*96c0*/  @!P0 BRA `(.L_x_192) ;  /* 0x0000000000b88947 */ /* 0x002fec0003800000 */
.L_x_202:
[----:B------:R-:W-:Y:S01]  /*96d0*/  IMAD R3, R3, 0x8, R0 ;  /* 0x0000000803037824 */ /* 0x000fe200078e0200 */
[----:B------:R-:W-:-:S07]  /*96e0*/  SHF.L.U32 R0, R4, 0x1f, RZ ;  /* 0x0000001f04007819 */ /* 0x000fce00000006ff */
.L_x_193:
[----:B-1----:R1:W2:Y:S02]  /*96f0*/  SYNCS.PHASECHK.TRANS64.TRYWAIT P0, [R3+URZ], R0 ;  /* 0x00000000030075a7 */ /* 0x0022a4000800017f */
[----:B--2---:R-:W-:Y:S05]  /*9700*/  @!P0 NANOSLEEP.SYNCS 0x989680 ;  /* 0x009896800000895d */ /* 0x004fea0003900000 */
[----:B------:R-:W2:Y:S02]  /*9710*/  @!P0 SYNCS.PHASECHK.TRANS64 P0, [R3+URZ], R0 ;  /* 0x00000000030085a7 */ /* 0x000ea4000800007f */
[----:B--2---:R-:W-:Y:S05]  /*9720*/  @!P0 BRA `(.L_x_193) ;  /* 0xfffffffc00f08947 */ /* 0x004fea000383ffff */
.L_x_189:
[----:B------:R-:W-:Y:S05]  /*9730*/  BSYNC B0 ;  /* 0x0000000000007941 */ /* 0x000fea0003800000 */
.L_x_188:
[----:B------:R-:W-:Y:S05]  /*9740*/  EXIT ;  /* 0x000000000000794d */ /* 0x000fea0003800000 */
.L_x_21:
[----:B-1----:R-:W-:-:S04]  /*9750*/  IMAD.U32 R12, RZ, RZ, UR6 ;  /* 0x00000006ff0c7e24 */ /* 0x002fc8000f8e00ff */
[----:B------:R1:W4:Y:S03]  /*9760*/  SYNCS.PHASECHK.TRANS64.TRYWAIT P1, [R12+URZ], R11 ;  /* 0x0000000b0c0075a7 */ /* 0x000326000802017f */
[----:B----4-:R-:W-:Y:S05]  /*9770*/  @!P1 NANOSLEEP.SYNCS 0x989680 ;  /* 0x009896800000995d */ /* 0x010fea0003900000 */
[----:B------:R-:W4:Y:S02]  /*9780*/  @!P1 SYNCS.PHASECHK.TRANS64 P1, [R12+URZ], R11 ;  /* 0x0000000b0c0095a7 */ /* 0x000f24000802007f */
[----:B----4-:R-:W-:Y:S05]  /*9790*/  @!P1 BRA `(.L_x_21) ;  /* 0xfffffffc00ec9947 */ /* 0x010fea000383ffff */
[----:B------:R-:W-:Y:S05]  /*97a0*/  BRA `(.L_x_20) ;  /* 0xffffff7c00e87947 */ /* 0x000fea000383ffff */
.L_x_27:
[----:B-1----:R-:W-:-:S04]  /*97b0*/  IMAD.U32 R14, RZ, RZ, UR13 ;  /* 0x0000000dff0e7e24 */ /* 0x002fc8000f8e00ff */
[----:B------:R1:W4:Y:S03]  /*97c0*/  SYNCS.PHASECHK.TRANS64.TRYWAIT P1, [R14+URZ], R13 ;  /* 0x0000000d0e0075a7 */ /* 0x000326000802017f */
[----:B----4-:R-:W-:Y:S05]  /*97d0*/  @!P1 NANOSLEEP.SYNCS 0x989680 ;  /* 0x009896800000995d */ /* 0x010fea0003900000 */
[----:B------:R-:W4:Y:S02]  /*97e0*/  @!P1 SYNCS.PHASECHK.TRANS64 P1, [R14+URZ], R13 ;  /* 0x0000000d0e0095a7 */ /* 0x000f24000802007f */
[----:B----4-:R-:W-:Y:S05]  /*97f0*/  @!P1 BRA `(.L_x_27) ;  /* 0xfffffffc00ec9947 */ /* 0x010fea000383ffff */
[----:B------:R-:W-:Y:S05]  /*9800*/  BRA `(.L_x_26) ;  /* 0xffffff8800987947 */ /* 0x000fea000383ffff */
.L_x_176:
[----:B------:R-:W-:Y:S01]  /*9810*/  BSSY B1, `(.L_x_194) ;  /* 0x0000006000017945 */ /* 0x000fe20003800000 */
[----:B------:R-:W-:-:S07]  /*9820*/  IMAD.MOV.U32 R6, RZ, RZ, -0x1 ;  /* 0xffffffffff067424 */ /* 0x000fce00078e00ff */
[----:B------:R-:W-:Y:S05]  /*9830*/  WARPSYNC.COLLECTIVE R6, `(.L_x_195) ;  /* 0x00000000060c7348 */ /* 0x000fea0003c00000 */
[----:B------:R-:W-:Y:S02]  /*9840*/  ELECT P0, UR62, PT ;  /* 0x00000000003e782f */ /* 0x000fe40003800000 */
[----:B------:R-:W-:Y:S01]  /*9850*/  MOV R6, UR62 ;  /* 0x0000003e00067c02 */ /* 0x000fe20008000f00 */
[----:B------:R-:W-:Y:S10]  /*9860*/  ENDCOLLECTIVE ;  /* 0x000000000000791b */ /* 0x000ff40003800000 */
.L_x_195:
[----:B------:R-:W-:Y:S05]  /*9870*/  BSYNC B1 ;  /* 0x0000000000017941 */ /* 0x000fea0003800000 */
.L_x_194:
[----:B------:R-:W-:Y:S05]  /*9880*/  BRA `(.L_x_196) ;  /* 0xfffffff000607947 */ /* 0x000fea000383ffff */
.L_x_179:
[----:B0-----:R0:W1:Y:S02]  /*9890*/  SYNCS.PHASECHK.TRANS64.TRYWAIT P0, [R18+URZ+0x18], R9 ;  /* 0x00001809120075a7 */ /* 0x001064000800017f */
[----:B-1----:R-:W-:Y:S05]  /*98a0*/  @!P0 NANOSLEEP.SYNCS 0x989680 ;  /* 0x009896800000895d */ /* 0x002fea0003900000 */
[----:B------:R-:W1:Y:S02]  /*98b0*/  @!P0 SYNCS.PHASECHK.TRANS64 P0, [R18+URZ+0x18], R9 ;  /* 0x00001809120085a7 */ /* 0x000e64000800007f */
[----:B-1----:R-:W-:Y:S05]  /*98c0*/  @!P0 BRA `(.L_x_179) ;  /* 0xfffffffc00f08947 */ /* 0x002fea000383ffff */
[----:B------:R-:W-:Y:S05]  /*98d0*/  BRA `(.L_x_197) ;  /* 0xfffffff000a07947 */ /* 0x000fea000383ffff */
.L_x_187:
[----:B------:R-:W-:Y:S01]  /*98e0*/  BSSY B0, `(.L_x_198) ;  /* 0x0000006000007945 */ /* 0x000fe20003800000 */
[----:B------:R-:W-:-:S07]  /*98f0*/  IMAD.MOV.U32 R6, RZ, RZ, -0x1 ;  /* 0xffffffffff067424 */ /* 0x000fce00078e00ff */
[----:B------:R-:W-:Y:S05]  /*9900*/  WARPSYNC.COLLECTIVE R6, `(.L_x_199) ;  /* 0x00000000060c7348 */ /* 0x000fea0003c00000 */
[----:B------:R-:W-:Y:S02]  /*9910*/  ELECT P0, UR62, PT ;  /* 0x00000000003e782f */ /* 0x000fe40003800000 */
[----:B------:R-:W-:Y:S01]  /*9920*/  MOV R6, UR62 ;  /* 0x0000003e00067c02 */ /* 0x000fe20008000f00 */
[----:B------:R-:W-:Y:S10]  /*9930*/  ENDCOLLECTIVE ;  /* 0x000000000000791b */ /* 0x000ff40003800000 */
.L_x_199:
[----:B------:R-:W-:Y:S05]  /*9940*/  BSYNC B0 ;  /* 0x0000000000007941 */ /* 0x000fea0003800000 */
.L_x_198:
[----:B------:R-:W-:Y:S05]  /*9950*/  BRA `(.L_x_200) ;  /* 0xfffffff800ec7947 */ /* 0x000fea000383ffff */
.L_x_191:
[----:B0-----:R0:W1:Y:S02]  /*9960*/  SYNCS.PHASECHK.TRANS64.TRYWAIT P0, [R4+URZ], R3 ;  /* 0x00000003040075a7 */ /* 0x001064000800017f */
[----:B-1----:R-:W-:Y:S05]  /*9970*/  @!P0 NANOSLEEP.SYNCS 0x989680 ;  /* 0x009896800000895d */ /* 0x002fea0003900000 */
[----:B------:R-:W1:Y:S02]  /*9980*/  @!P0 SYNCS.PHASECHK.TRANS64 P0, [R4+URZ], R3 ;  /* 0x00000003040085a7 */ /* 0x000e64000800007f */
[----:B-1----:R-:W-:Y:S05]  /*9990*/  @!P0 BRA `(.L_x_191) ;  /* 0xfffffffc00f08947 */ /* 0x002fea000383ffff */
[----:B------:R-:W-:Y:S05]  /*99a0*/  BRA `(.L_x_201) ;  /* 0xfffffffc002c7947 */ /* 0x000fea000383ffff */
.L_x_192:
[----:B0-----:R0:W1:Y:S02]  /*99b0*/  SYNCS.PHASECHK.TRANS64.TRYWAIT P0, [R6+URZ], R5 ;  /* 0x00000005060075a7 */ /* 0x001064000800017f */
[----:B-1----:R-:W-:Y:S05]  /*99c0*/  @!P0 NANOSLEEP.SYNCS 0x989680 ;  /* 0x009896800000895d */ /* 0x002fea0003900000 */
[----:B------:R-:W1:Y:S02]  /*99d0*/  @!P0 SYNCS.PHASECHK.TRANS64 P0, [R6+URZ], R5 ;  /* 0x00000005060085a7 */ /* 0x000e64000800007f */
[----:B-1----:R-:W-:Y:S05]  /*99e0*/  @!P0 BRA `(.L_x_192) ;  /* 0xfffffffc00f08947 */ /* 0x002fea000383ffff */
[----:B------:R-:W-:Y:S05]  /*99f0*/  BRA `(.L_x_202) ;  /* 0xfffffffc00347947 */ /* 0x000fea000383ffff */
.L_x_203:
[----:B------:R-:W-:-:S00]  /*9a00*/  BRA `(.L_x_203) ;  /* 0xfffffffc00fc7947 */ /* 0x000fc0000383ffff */
[----:B------:R-:W-:-:S00]  /*9a10*/  NOP ;  /* 0x0000000000007918 */ /* 0x000fc00000000000 */
        /* <DEDUP_REMOVED lines=14> */
.L_x_204:


//--------------------- .nv.shared._ZN7cutlass13device_kernelINS_4gemm6kernel13GemmUniversalIN4cute5tupleIJiiiiEEENS1_10collective13CollectiveMmaINS1_37MainloopSm90TmaGmmaWarpSpecializedFP8ILi3ENS5_IJNS4_1CILi1EEENSA_ILi2EEESB_EEENS1_35KernelTmaWarpSpecializedCooperativeEEENS5_IJNSA_ILi256EEENSA_ILi64EEENSA_ILi128EEEEEENS_12float_e4m3_tENS5_IJlSB_lEEESK_SL_NS4_8TiledMMAINS4_8MMA_AtomIJNS4_4SM904GMMA30MMA_64x64x32_F32E4M3E4M3_SS_TNILNSP_7ScaleInE1ELSR_1EEEEEENS4_6LayoutINS5_IJSC_SB_SB_EEENS5_IJSB_NSA_ILi0EEESW_EEEEENS5_IJNS4_10UnderscoreESZ_SZ_EEEEENS4_23SM90_TMA_LOAD_MULTICASTENS4_14ComposedLayoutINS4_7SwizzleILi3ELi4ELi3EEENS4_18smem_ptr_flag_bitsILi8EEENSU_INS5_IJNSA_ILi8EEESI_EEENS5_IJSI_SB_EEEEEEEvNS4_8identityENS4_13SM90_TMA_LOADES1C_vS1D_EENS_8epilogue10collective6detail29Sm90TmaWarpSpecializedAdapterINS1H_15DefaultEpilogueISK_SL_SL_NS1G_6thread17LinearCombinationISK_Li1EffLNS1L_9ScaleType4KindE0ELNS_15FloatRoundStyleE2ESK_EENS1_15EpilogueDefaultEEEEEvvEEEEvNT_6ParamsE --------------------------
	.section	.nv.shared._ZN7cutlass13device_kernelINS_4gemm6kernel13GemmUniversalIN4cute5tupleIJiiiiEEENS1_10collective13CollectiveMmaINS1_37MainloopSm90TmaGmmaWarpSpecializedFP8ILi3ENS5_IJNS4_1CILi1EEENSA_ILi2EEESB_EEENS1_35KernelTmaWarpSpecializedCooperativeEEENS5_IJNSA_ILi256EEENSA_ILi64EEENSA_ILi128EEEEEENS_12float_e4m3_tENS5_IJlSB_lEEESK_SL_NS4_8TiledMMAINS4_8MMA_AtomIJNS4_4SM904GMMA30MMA_64x64x32_F32E4M3E4M3_SS_TNILNSP_7ScaleInE1ELSR_1EEEEEENS4_6LayoutINS5_IJSC_SB_SB_EEENS5_IJSB_NSA_ILi0EEESW_EEEEENS5_IJNS4_10UnderscoreESZ_SZ_EEEEENS4_23SM90_TMA_LOAD_MULTICASTENS4_14ComposedLayoutINS4_7SwizzleILi3ELi4ELi3EEENS4_18smem_ptr_flag_bitsILi8EEENSU_INS5_IJNSA_ILi8EEESI_EEENS5_IJSI_SB_EEEEEEEvNS4_8identityENS4_13SM90_TMA_LOADES1C_vS1D_EENS_8epilogue10collective6detail29Sm90TmaWarpSpecializedAdapterINS1H_15DefaultEpilogueISK_SL_SL_NS1G_6thread17LinearCombinationISK_Li1EffLNS1L_9ScaleType4KindE0ELNS_15FloatRoundStyleE2ESK_EENS1_15EpilogueDefaultEEEEEvvEEEEvNT_6ParamsE,"aw",@nobits
	.sectionflags	@""
	.align	16
	.zero		1024


//--------------------- .nv.shared.reserved.0     --------------------------
	.section	.nv.shared.reserved.0,"aw",@nobits
	.weak		__nv_reservedSMEM_offset_0_alias
	.size		__nv_reservedSMEM_offset_0_alias, 0, 0
	.other		__nv_reservedSMEM_offset_0_alias,@"STO_CUDA_RESERVED_SHARED STV_DEFAULT"
__nv_reservedSMEM_offset_0_alias:
	.zero		0


//--------------------- .nv.global                --------------------------
	.section	.nv.global,"aw",@nobits
.nv.global:
	.type		_ZN39_INTERNAL_8c4de49e_4_k_cu_85dd3851_42694cute1_E,@object
	.size		_ZN39_INTERNAL_8c4de49e_4_k_cu_85dd3851_42694cute1_E,(_ZN39_INTERNAL_8c4de49e_4_k_cu_85dd3851_42694cuda3std3__45__cpo6cbeginE - _ZN39_INTERNAL_8c4de49e_4_k_cu_85dd3851_42694cute1_E)
_ZN39_INTERNAL_8c4de49e_4_k_cu_85dd3851_42694cute1_E:
	.zero		1
	.type		_ZN39_INTERNAL_8c4de49e_4_k_cu_85dd3851_42694cuda3std3__45__cpo6cbeginE,@object
	.size		_ZN39_INTERNAL_8c4de49e_4_k_cu_85dd3851_42694cuda3std3__45__cpo6cbeginE,(_ZN39_INTERNAL_8c4de49e_4_k_cu_85dd3851_42694cuda3std3__48in_placeE - _ZN39_INTERNAL_8c4de49e_4_k_cu_85dd3851_42694cuda3std3__45__cpo6cbeginE)
_ZN39_INTERNAL_8c4de49e_4_k_cu_85dd3851_42694cuda3std3__45__cpo6cbeginE:
	.zero		1
	.type		_ZN39_INTERNAL_8c4de49e_4_k_cu_85dd3851_42694cuda3std3__48in_placeE,@object
	.size		_ZN39_INTERNAL_8c4de49e_4_k_cu_85dd3851_42694cuda3std3__48in_placeE,(_ZN39_INTERNAL_8c4de49e_4_k_cu_85dd3851_42694cuda3std6ranges3__45__cpo9iter_moveE - _ZN39_INTERNAL_8c4de49e_4_k_cu_85dd3851_42694cuda3std3__48in_placeE)
_ZN39_INTERNAL_8c4de49e_4_k_cu_85dd3851_42694cuda3std3__48in_placeE:
	.zero		1
	.type		_ZN39_INTERNAL_8c4de49e_4_k_cu_85dd3851_42694cuda3std6ranges3__45__cpo9iter_moveE,@object
	.size		_ZN39_INTERNAL_8c4de49e_4_k_cu_85dd3851_42694cuda3std6ranges3__45__cpo9iter_moveE,(_ZN39_INTERNAL_8c4de49e_4_k_cu_85dd3851_42694cuda3std3__45__cpo5beginE - _ZN39_INTERNAL_8c4de49e_4_k_cu_85dd3851_42694cuda3std6ranges3__45__cpo9iter_moveE)
_ZN39_INTERNAL_8c4de49e_4_k_cu_85dd3851_42694cuda3std6ranges3__45__cpo9iter_moveE:
	.zero		1
	.type		_ZN39_INTERNAL_8c4de49e_4_k_cu_85dd3851_42694cuda3std3__45__cpo5beginE,@object
	.size		_ZN39_INTERNAL_8c4de49e_4_k_cu_85dd3851_42694cuda3std3__45__cpo5beginE,(_ZN39_INTERNAL_8c4de49e_4_k_cu_85dd3851_42694cuda3std3__441_GLOBAL__N__8c4de49e_4_k_cu_85dd3851_42696ignoreE - _ZN39_INTERNAL_8c4de49e_4_k_cu_85dd3851_42694cuda3std3__45__cpo5beginE)
_ZN39_INTERNAL_8c4de49e_4_k_cu_85dd3851_42694cuda3std3__45__cpo5beginE:
	.zero		1
	.type		_ZN39_INTERNAL_8c4de49e_4_k_cu_85dd3851_42694cuda3std3__441_GLOBAL__N__8c4de49e_4_k_cu_85dd3851_42696ignoreE,@object
	.size		_ZN39_INTERNAL_8c4de49e_4_k_cu_85dd3851_42694cuda3std3__441_GLOBAL__N__8c4de49e_4_k_cu_85dd3851_42696ignoreE,(_ZN39_INTERNAL_8c4de49e_4_k_cu_85dd3851_42694cute7productE - _ZN39_INTERNAL_8c4de49e_4_k_cu_85dd3851_42694cuda3std3__441_GLOBAL__N__8c4de49e_4_k_cu_85dd3851_42696ignoreE)
_ZN39_INTERNAL_8c4de49e_4_k_cu_85dd3851_42694cuda3std3__441_GLOBAL__N__8c4de49e_4_k_cu_85dd3851_42696ignoreE:
	.zero		1
	.type		_ZN39_INTERNAL_8c4de49e_4_k_cu_85dd3851_42694cute7productE,@object
	.size		_ZN39_INTERNAL_8c4de49e_4_k_cu_85dd3851_42694cute7productE,(_ZN39_INTERNAL_8c4de49e_4_k_cu_85dd3851_42694cuda3std3__45__cpo3endE - _ZN39_INTERNAL_8c4de49e_4_k_cu_85dd3851_42694cute7productE)
_ZN39_INTERNAL_8c4de49e_4_k_cu_85dd3851_42694cute7productE:
	.zero		1
	.type		_ZN39_INTERNAL_8c4de49e_4_k_cu_85dd3851_42694cuda3std3__45__cpo3endE,@object
	.size		_ZN39_INTERNAL_8c4de49e_4_k_cu_85dd3851_42694cuda3std3__45__cpo3endE,(_ZN39_INTERNAL_8c4de49e_4_k_cu_85dd3851_42694cuda3std3__419piecewise_constructE - _ZN39_INTERNAL_8c4de49e_4_k_cu_85dd3851_42694cuda3std3__45__cpo3endE)
_ZN39_INTERNAL_8c4de49e_4_k_cu_85dd3851_42694cuda3std3__45__cpo3endE:
	.zero		1
	.type		_ZN39_INTERNAL_8c4de49e_4_k_cu_85dd3851_42694cuda3std3__419piecewise_constructE,@object
	.size		_ZN39_INTERNAL_8c4de49e_4_k_cu_85dd3851_42694cuda3std3__419piecewise_constructE,(_ZN39_INTERNAL_8c4de49e_4_k_cu_85dd3851_42694cuda3std3__45__cpo4cendE - _ZN39_INTERNAL_8c4de49e_4_k_cu_85dd3851_42694cuda3std3__419piecewise_constructE)
_ZN39_INTERNAL_8c4de49e_4_k_cu_85dd3851_42694cuda3std3__419piecewise_constructE:
	.zero		1
	.type		_ZN39_INTERNAL_8c4de49e_4_k_cu_85dd3851_42694cuda3std3__45__cpo4cendE,@object
	.size		_ZN39_INTERNAL_8c4de49e_4_k_cu_85dd3851_42694cuda3std3__45__cpo4cendE,(_ZN39_INTERNAL_8c4de49e_4_k_cu_85dd3851_42694cuda3std6ranges3__45__cpo4swapE - _ZN39_INTERNAL_8c4de49e_4_k_cu_85dd3851_42694cuda3std3__45__cpo4cendE)
_ZN39_INTERNAL_8c4de49e_4_k_cu_85dd3851_42694cuda3std3__45__cpo4cendE:
	.zero		1
	.type		_ZN39_INTERNAL_8c4de49e_4_k_cu_85dd3851_42694cuda3std6ranges3__45__cpo4swapE,@object
	.size		_ZN39_INTERNAL_8c4de49e_4_k_cu_85dd3851_42694cuda3std6ranges3__45__cpo4swapE,(.L_7 - _ZN39_INTERNAL_8c4de49e_4_k_cu_85dd3851_42694cuda3std6ranges3__45__cpo4swapE)
_ZN39_INTERNAL_8c4de49e_4_k_cu_85dd3851_42694cuda3std6ranges3__45__cpo4swapE:
	.zero		1
.L_7:


//--------------------- .nv.constant0._ZN7cutlass13device_kernelINS_4gemm6kernel13GemmUniversalIN4cute5tupleIJiiiiEEENS1_10collective13CollectiveMmaINS1_37MainloopSm90TmaGmmaWarpSpecializedFP8ILi3ENS5_IJNS4_1CILi1EEENSA_ILi2EEESB_EEENS1_35KernelTmaWarpSpecializedCooperativeEEENS5_IJNSA_ILi256EEENSA_ILi64EEENSA_ILi128EEEEEENS_12float_e4m3_tENS5_IJlSB_lEEESK_SL_NS4_8TiledMMAINS4_8MMA_AtomIJNS4_4SM904GMMA30MMA_64x64x32_F32E4M3E4M3_SS_TNILNSP_7ScaleInE1ELSR_1EEEEEENS4_6LayoutINS5_IJSC_SB_SB_EEENS5_IJSB_NSA_ILi0EEESW_EEEEENS5_IJNS4_10UnderscoreESZ_SZ_EEEEENS4_23SM90_TMA_LOAD_MULTICASTENS4_14ComposedLayoutINS4_7SwizzleILi3ELi4ELi3EEENS4_18smem_ptr_flag_bitsILi8EEENSU_INS5_IJNSA_ILi8EEESI_EEENS5_IJSI_SB_EEEEEEEvNS4_8identityENS4_13SM90_TMA_LOADES1C_vS1D_EENS_8epilogue10collective6detail29Sm90TmaWarpSpecializedAdapterINS1H_15DefaultEpilogueISK_SL_SL_NS1G_6thread17LinearCombinationISK_Li1EffLNS1L_9ScaleType4KindE0ELNS_15FloatRoundStyleE2ESK_EENS1_15EpilogueDefaultEEEEEvvEEEEvNT_6ParamsE --------------------------
	.section	.nv.constant0._ZN7cutlass13device_kernelINS_4gemm6kernel13GemmUniversalIN4cute5tupleIJiiiiEEENS1_10collective13CollectiveMmaINS1_37MainloopSm90TmaGmmaWarpSpecializedFP8ILi3ENS5_IJNS4_1CILi1EEENSA_ILi2EEESB_EEENS1_35KernelTmaWarpSpecializedCooperativeEEENS5_IJNSA_ILi256EEENSA_ILi64EEENSA_ILi128EEEEEENS_12float_e4m3_tENS5_IJlSB_lEEESK_SL_NS4_8TiledMMAINS4_8MMA_AtomIJNS4_4SM904GMMA30MMA_64x64x32_F32E4M3E4M3_SS_TNILNSP_7ScaleInE1ELSR_1EEEEEENS4_6LayoutINS5_IJSC_SB_SB_EEENS5_IJSB_NSA_ILi0EEESW_EEEEENS5_IJNS4_10UnderscoreESZ_SZ_EEEEENS4_23SM90_TMA_LOAD_MULTICASTENS4_14ComposedLayoutINS4_7SwizzleILi3ELi4ELi3EEENS4_18smem_ptr_flag_bitsILi8EEENSU_INS5_IJNSA_ILi8EEESI_EEENS5_IJSI_SB_EEEEEEEvNS4_8identityENS4_13SM90_TMA_LOADES1C_vS1D_EENS_8epilogue10collective6detail29Sm90TmaWarpSpecializedAdapterINS1H_15DefaultEpilogueISK_SL_SL_NS1G_6thread17LinearCombinationISK_Li1EffLNS1L_9ScaleType4KindE0ELNS_15FloatRoundStyleE2ESK_EENS1_15EpilogueDefaultEEEEEvvEEEEvNT_6ParamsE,"a",@progbits
	.sectionflags	@""
	.align	4
.nv.constant0._ZN7cutlass13device_kernelINS_4gemm6kernel13GemmUniversalIN4cute5tupleIJiiiiEEENS1_10collective13CollectiveMmaINS1_37MainloopSm90TmaGmmaWarpSpecializedFP8ILi3ENS5_IJNS4_1CILi1EEENSA_ILi2EEESB_EEENS1_35KernelTmaWarpSpecializedCooperativeEEENS5_IJNSA_ILi256EEENSA_ILi64EEENSA_ILi128EEEEEENS_12float_e4m3_tENS5_IJlSB_lEEESK_SL_NS4_8TiledMMAINS4_8MMA_AtomIJNS4_4SM904GMMA30MMA_64x64x32_F32E4M3E4M3_SS_TNILNSP_7ScaleInE1ELSR_1EEEEEENS4_6LayoutINS5_IJSC_SB_SB_EEENS5_IJSB_NSA_ILi0EEESW_EEEEENS5_IJNS4_10UnderscoreESZ_SZ_EEEEENS4_23SM90_TMA_LOAD_MULTICASTENS4_14ComposedLayoutINS4_7SwizzleILi3ELi4ELi3EEENS4_18smem_ptr_flag_bitsILi8EEENSU_INS5_IJNSA_ILi8EEESI_EEENS5_IJSI_SB_EEEEEEEvNS4_8identityENS4_13SM90_TMA_LOADES1C_vS1D_EENS_8epilogue10collective6detail29Sm90TmaWarpSpecializedAdapterINS1H_15DefaultEpilogueISK_SL_SL_NS1G_6thread17LinearCombinationISK_Li1EffLNS1L_9ScaleType4KindE0ELNS_15FloatRoundStyleE2ESK_EENS1_15EpilogueDefaultEEEEEvvEEEEvNT_6ParamsE:
	.zero		1664


//--------------------- SYMBOLS --------------------------

	.type		.nv.reservedSmem.offset0,@object
	.size		.nv.reservedSmem.offset0,0x4
